	.target	sm_90a

	.elftype	@"ET_EXEC"


//--------------------- .note.nv.tkinfo           --------------------------
	.section	.note.nv.tkinfo,"",@"SHT_NOTE"
	.sectionflags	@"SHF_NOTE_NV_TKINFO"
	.tkinfo
        /*0018*/ 	.word	0x00000002
        /*0030*/ 	.string	""
        /*0030*/ 	.string	"ptxas"
        /*0030*/ 	.string	"Cuda compilation tools, release 13.0, V13.0.88"
        /*0030*/ 	.string	"Build cuda_13.0.r13.0/compiler.36424714_0"
        /*0030*/ 	.string	"-arch sm_90a -m 64 "



//--------------------- .note.nv.cuinfo           --------------------------
	.section	.note.nv.cuinfo,"",@"SHT_NOTE"
	.sectionflags	@"SHF_NOTE_NV_CUINFO"
        /*0018*/ 	.short	0x0002
        /*001a*/ 	.short	0x005a
        /*001c*/ 	.short	0x0082
	.zero		2


//--------------------- .nv.info                  --------------------------
	.section	.nv.info,"",@"SHT_CUDA_INFO"
	.align	4


	//----- nvinfo : EIATTR_REGCOUNT
	.align		4
        /*0000*/ 	.byte	0x04, 0x2f
        /*0002*/ 	.short	(.L_12 - .L_11)
	.align		4
.L_11:
        /*0004*/ 	.word	index@(_ZN7cutlass13device_kernelIN5flash19enable_sm80_to_sm89INS1_16FlashAttnFwdSm80INS1_25CollectiveMainloopFwdSm80ILi4ELi1ELb0EN4cute5tupleIJNS5_1CILi128EEENS7_ILi112EEENS7_ILi64EEEEEELi64ENS_10bfloat16_tEfNS_4arch4Sm80ELb1ELb0ELb0ELb1ELb1ELb1ELb1ELb0EEENS1_21CollectiveEpilogueFwdINS6_IJS8_SA_S9_EEENS6_IJNS7_ILi1EEESI_SI_EEESC_SE_Li128ELb1ELb1ELb0ELb0EEENS1_19SingleTileSchedulerILb1ELb0ELb1ELi128EEEEEEEEEvNT_6ParamsE)
        /*0008*/ 	.word	0x00000004


	//----- nvinfo : EIATTR_FRAME_SIZE
	.align		4
.L_12:
        /*000c*/ 	.byte	0x04, 0x11
        /*000e*/ 	.short	(.L_14 - .L_13)
	.align		4
.L_13:
        /*0010*/ 	.word	index@(_ZN7cutlass13device_kernelIN5flash19enable_sm80_to_sm89INS1_16FlashAttnFwdSm80INS1_25CollectiveMainloopFwdSm80ILi4ELi1ELb0EN4cute5tupleIJNS5_1CILi128EEENS7_ILi112EEENS7_ILi64EEEEEELi64ENS_10bfloat16_tEfNS_4arch4Sm80ELb1ELb0ELb0ELb1ELb1ELb1ELb1ELb0EEENS1_21CollectiveEpilogueFwdINS6_IJS8_SA_S9_EEENS6_IJNS7_ILi1EEESI_SI_EEESC_SE_Li128ELb1ELb1ELb0ELb0EEENS1_19SingleTileSchedulerILb1ELb0ELb1ELi128EEEEEEEEEvNT_6ParamsE)
        /*0014*/ 	.word	0x00000000


	//----- nvinfo : EIATTR_REGCOUNT
	.align		4
.L_14:
        /*0018*/ 	.byte	0x04, 0x2f
        /*001a*/ 	.short	(.L_16 - .L_15)
	.align		4
.L_15:
        /*001c*/ 	.word	index@(_ZN7cutlass13device_kernelIN5flash19enable_sm80_to_sm89INS1_16FlashAttnFwdSm80INS1_25CollectiveMainloopFwdSm80ILi4ELi1ELb0EN4cute5tupleIJNS5_1CILi128EEENS7_ILi112EEENS7_ILi64EEEEEELi64ENS_10bfloat16_tEfNS_4arch4Sm80ELb1ELb0ELb0ELb1ELb1ELb0ELb1ELb0EEENS1_21CollectiveEpilogueFwdINS6_IJS8_SA_S9_EEENS6_IJNS7_ILi1EEESI_SI_EEESC_SE_Li128ELb1ELb1ELb0ELb0EEENS1_19SingleTileSchedulerILb1ELb0ELb1ELi128EEEEEEEEEvNT_6ParamsE)
        /*0020*/ 	.word	0x00000004


	//----- nvinfo : EIATTR_FRAME_SIZE
	.align		4
.L_16:
        /*0024*/ 	.byte	0x04, 0x11
        /*0026*/ 	.short	(.L_18 - .L_17)
	.align		4
.L_17:
        /*0028*/ 	.word	index@(_ZN7cutlass13device_kernelIN5flash19enable_sm80_to_sm89INS1_16FlashAttnFwdSm80INS1_25CollectiveMainloopFwdSm80ILi4ELi1ELb0EN4cute5tupleIJNS5_1CILi128EEENS7_ILi112EEENS7_ILi64EEEEEELi64ENS_10bfloat16_tEfNS_4arch4Sm80ELb1ELb0ELb0ELb1ELb1ELb0ELb1ELb0EEENS1_21CollectiveEpilogueFwdINS6_IJS8_SA_S9_EEENS6_IJNS7_ILi1EEESI_SI_EEESC_SE_Li128ELb1ELb1ELb0ELb0EEENS1_19SingleTileSchedulerILb1ELb0ELb1ELi128EEEEEEEEEvNT_6ParamsE)
        /*002c*/ 	.word	0x00000000


	//----- nvinfo : EIATTR_REGCOUNT
	.align		4
.L_18:
        /*0030*/ 	.byte	0x04, 0x2f
        /*0032*/ 	.short	(.L_20 - .L_19)
	.align		4
.L_19:
        /*0034*/ 	.word	index@(_ZN7cutlass13device_kernelIN5flash19enable_sm80_to_sm89INS1_16FlashAttnFwdSm80INS1_25CollectiveMainloopFwdSm80ILi4ELi1ELb0EN4cute5tupleIJNS5_1CILi128EEENS7_ILi112EEENS7_ILi64EEEEEELi64ENS_10bfloat16_tEfNS_4arch4Sm80ELb1ELb0ELb0ELb0ELb1ELb0ELb1ELb0EEENS1_21CollectiveEpilogueFwdINS6_IJS8_SA_S9_EEENS6_IJNS7_ILi1EEESI_SI_EEESC_SE_Li128ELb0ELb1ELb0ELb0EEENS1_30DynamicPersistentTileSchedulerILi128ELi128ELb0ELb1ELb0EEEEEEEEEvNT_6ParamsE)
        /*0038*/ 	.word	0x00000004


	//----- nvinfo : EIATTR_FRAME_SIZE
	.align		4
.L_20:
        /*003c*/ 	.byte	0x04, 0x11
        /*003e*/ 	.short	(.L_22 - .L_21)
	.align		4
.L_21:
        /*0040*/ 	.word	index@(_ZN7cutlass13device_kernelIN5flash19enable_sm80_to_sm89INS1_16FlashAttnFwdSm80INS1_25CollectiveMainloopFwdSm80ILi4ELi1ELb0EN4cute5tupleIJNS5_1CILi128EEENS7_ILi112EEENS7_ILi64EEEEEELi64ENS_10bfloat16_tEfNS_4arch4Sm80ELb1ELb0ELb0ELb0ELb1ELb0ELb1ELb0EEENS1_21CollectiveEpilogueFwdINS6_IJS8_SA_S9_EEENS6_IJNS7_ILi1EEESI_SI_EEESC_SE_Li128ELb0ELb1ELb0ELb0EEENS1_30DynamicPersistentTileSchedulerILi128ELi128ELb0ELb1ELb0EEEEEEEEEvNT_6ParamsE)
        /*0044*/ 	.word	0x00000000


	//----- nvinfo : EIATTR_REGCOUNT
	.align		4
.L_22:
        /*0048*/ 	.byte	0x04, 0x2f
        /*004a*/ 	.short	(.L_24 - .L_23)
	.align		4
.L_23:
        /*004c*/ 	.word	index@(_ZN7cutlass13device_kernelIN5flash19enable_sm80_to_sm89INS1_16FlashAttnFwdSm80INS1_25CollectiveMainloopFwdSm80ILi4ELi1ELb0EN4cute5tupleIJNS5_1CILi128EEENS7_ILi96EEENS7_ILi64EEEEEELi64ENS_10bfloat16_tEfNS_4arch4Sm80ELb0ELb1ELb0ELb1ELb1ELb1ELb1ELb0EEENS1_21CollectiveEpilogueFwdINS6_IJS8_SA_S9_EEENS6_IJNS7_ILi1EEESI_SI_EEESC_SE_Li128ELb1ELb1ELb0ELb0EEENS1_19SingleTileSchedulerILb1ELb0ELb1ELi128EEEEEEEEEvNT_6ParamsE)
        /*0050*/ 	.word	0x00000004


	//----- nvinfo : EIATTR_FRAME_SIZE
	.align		4
.L_24:
        /*0054*/ 	.byte	0x04, 0x11
        /*0056*/ 	.short	(.L_26 - .L_25)
	.align		4
.L_25:
        /*0058*/ 	.word	index@(_ZN7cutlass13device_kernelIN5flash19enable_sm80_to_sm89INS1_16FlashAttnFwdSm80INS1_25CollectiveMainloopFwdSm80ILi4ELi1ELb0EN4cute5tupleIJNS5_1CILi128EEENS7_ILi96EEENS7_ILi64EEEEEELi64ENS_10bfloat16_tEfNS_4arch4Sm80ELb0ELb1ELb0ELb1ELb1ELb1ELb1ELb0EEENS1_21CollectiveEpilogueFwdINS6_IJS8_SA_S9_EEENS6_IJNS7_ILi1EEESI_SI_EEESC_SE_Li128ELb1ELb1ELb0ELb0EEENS1_19SingleTileSchedulerILb1ELb0ELb1ELi128EEEEEEEEEvNT_6ParamsE)
        /*005c*/ 	.word	0x00000000


	//----- nvinfo : EIATTR_REGCOUNT
	.align		4
.L_26:
        /*0060*/ 	.byte	0x04, 0x2f
        /*0062*/ 	.short	(.L_28 - .L_27)
	.align		4
.L_27:
        /*0064*/ 	.word	index@(_ZN7cutlass13device_kernelIN5flash19enable_sm80_to_sm89INS1_16FlashAttnFwdSm80INS1_25CollectiveMainloopFwdSm80ILi4ELi1ELb0EN4cute5tupleIJNS5_1CILi128EEENS7_ILi96EEENS7_ILi64EEEEEELi64ENS_10bfloat16_tEfNS_4arch4Sm80ELb0ELb1ELb0ELb1ELb1ELb0ELb1ELb0EEENS1_21CollectiveEpilogueFwdINS6_IJS8_SA_S9_EEENS6_IJNS7_ILi1EEESI_SI_EEESC_SE_Li128ELb1ELb1ELb0ELb0EEENS1_19SingleTileSchedulerILb1ELb0ELb1ELi128EEEEEEEEEvNT_6ParamsE)
        /*0068*/ 	.word	0x00000004


	//----- nvinfo : EIATTR_FRAME_SIZE
	.align		4
.L_28:
        /*006c*/ 	.byte	0x04, 0x11
        /*006e*/ 	.short	(.L_30 - .L_29)
	.align		4
.L_29:
        /*0070*/ 	.word	index@(_ZN7cutlass13device_kernelIN5flash19enable_sm80_to_sm89INS1_16FlashAttnFwdSm80INS1_25CollectiveMainloopFwdSm80ILi4ELi1ELb0EN4cute5tupleIJNS5_1CILi128EEENS7_ILi96EEENS7_ILi64EEEEEELi64ENS_10bfloat16_tEfNS_4arch4Sm80ELb0ELb1ELb0ELb1ELb1ELb0ELb1ELb0EEENS1_21CollectiveEpilogueFwdINS6_IJS8_SA_S9_EEENS6_IJNS7_ILi1EEESI_SI_EEESC_SE_Li128ELb1ELb1ELb0ELb0EEENS1_19SingleTileSchedulerILb1ELb0ELb1ELi128EEEEEEEEEvNT_6ParamsE)
        /*0074*/ 	.word	0x00000000


	//----- nvinfo : EIATTR_REGCOUNT
	.align		4
.L_30:
        /*0078*/ 	.byte	0x04, 0x2f
        /*007a*/ 	.short	(.L_32 - .L_31)
	.align		4
.L_31:
        /*007c*/ 	.word	index@(_ZN7cutlass13device_kernelIN5flash19enable_sm80_to_sm89INS1_16FlashAttnFwdSm80INS1_25CollectiveMainloopFwdSm80ILi4ELi1ELb0EN4cute5tupleIJNS5_1CILi128EEENS7_ILi96EEENS7_ILi64EEEEEELi64ENS_10bfloat16_tEfNS_4arch4Sm80ELb0ELb1ELb0ELb0ELb1ELb0ELb1ELb0EEENS1_21CollectiveEpilogueFwdINS6_IJS8_SA_S9_EEENS6_IJNS7_ILi1EEESI_SI_EEESC_SE_Li128ELb0ELb1ELb0ELb0EEENS1_19SingleTileSchedulerILb0ELb0ELb1ELi128EEEEEEEEEvNT_6ParamsE)
        /*0080*/ 	.word	0x00000004


	//----- nvinfo : EIATTR_FRAME_SIZE
	.align		4
.L_32:
        /*0084*/ 	.byte	0x04, 0x11
        /*0086*/ 	.short	(.L_34 - .L_33)
	.align		4
.L_33:
        /*0088*/ 	.word	index@(_ZN7cutlass13device_kernelIN5flash19enable_sm80_to_sm89INS1_16FlashAttnFwdSm80INS1_25CollectiveMainloopFwdSm80ILi4ELi1ELb0EN4cute5tupleIJNS5_1CILi128EEENS7_ILi96EEENS7_ILi64EEEEEELi64ENS_10bfloat16_tEfNS_4arch4Sm80ELb0ELb1ELb0ELb0ELb1ELb0ELb1ELb0EEENS1_21CollectiveEpilogueFwdINS6_IJS8_SA_S9_EEENS6_IJNS7_ILi1EEESI_SI_EEESC_SE_Li128ELb0ELb1ELb0ELb0EEENS1_19SingleTileSchedulerILb0ELb0ELb1ELi128EEEEEEEEEvNT_6ParamsE)
        /*008c*/ 	.word	0x00000000


	//----- nvinfo : EIATTR_REGCOUNT
	.align		4
.L_34:
        /*0090*/ 	.byte	0x04, 0x2f
        /*0092*/ 	.short	(.L_36 - .L_35)
	.align		4
.L_35:
        /*0094*/ 	.word	index@(_ZN7cutlass13device_kernelIN5flash19enable_sm80_to_sm89INS1_16FlashAttnFwdSm80INS1_25CollectiveMainloopFwdSm80ILi4ELi1ELb0EN4cute5tupleIJNS5_1CILi128EEENS7_ILi112EEENS7_ILi64EEEEEELi64ENS_10bfloat16_tEfNS_4arch4Sm80ELb0ELb0ELb0ELb1ELb1ELb1ELb1ELb0EEENS1_21CollectiveEpilogueFwdINS6_IJS8_SA_S9_EEENS6_IJNS7_ILi1EEESI_SI_EEESC_SE_Li128ELb1ELb1ELb0ELb0EEENS1_19SingleTileSchedulerILb1ELb0ELb1ELi128EEEEEEEEEvNT_6ParamsE)
        /*0098*/ 	.word	0x00000004


	//----- nvinfo : EIATTR_FRAME_SIZE
	.align		4
.L_36:
        /*009c*/ 	.byte	0x04, 0x11
        /*009e*/ 	.short	(.L_38 - .L_37)
	.align		4
.L_37:
        /*00a0*/ 	.word	index@(_ZN7cutlass13device_kernelIN5flash19enable_sm80_to_sm89INS1_16FlashAttnFwdSm80INS1_25CollectiveMainloopFwdSm80ILi4ELi1ELb0EN4cute5tupleIJNS5_1CILi128EEENS7_ILi112EEENS7_ILi64EEEEEELi64ENS_10bfloat16_tEfNS_4arch4Sm80ELb0ELb0ELb0ELb1ELb1ELb1ELb1ELb0EEENS1_21CollectiveEpilogueFwdINS6_IJS8_SA_S9_EEENS6_IJNS7_ILi1EEESI_SI_EEESC_SE_Li128ELb1ELb1ELb0ELb0EEENS1_19SingleTileSchedulerILb1ELb0ELb1ELi128EEEEEEEEEvNT_6ParamsE)
        /*00a4*/ 	.word	0x00000000


	//----- nvinfo : EIATTR_REGCOUNT
	.align		4
.L_38:
        /*00a8*/ 	.byte	0x04, 0x2f
        /*00aa*/ 	.short	(.L_40 - .L_39)
	.align		4
.L_39:
        /*00ac*/ 	.word	index@(_ZN7cutlass13device_kernelIN5flash19enable_sm80_to_sm89INS1_16FlashAttnFwdSm80INS1_25CollectiveMainloopFwdSm80ILi4ELi1ELb0EN4cute5tupleIJNS5_1CILi128EEENS7_ILi112EEENS7_ILi64EEEEEELi64ENS_10bfloat16_tEfNS_4arch4Sm80ELb0ELb0ELb0ELb1ELb1ELb0ELb1ELb0EEENS1_21CollectiveEpilogueFwdINS6_IJS8_SA_S9_EEENS6_IJNS7_ILi1EEESI_SI_EEESC_SE_Li128ELb1ELb1ELb0ELb0EEENS1_19SingleTileSchedulerILb1ELb0ELb1ELi128EEEEEEEEEvNT_6ParamsE)
        /*00b0*/ 	.word	0x00000004


	//----- nvinfo : EIATTR_FRAME_SIZE
	.align		4
.L_40:
        /*00b4*/ 	.byte	0x04, 0x11
        /*00b6*/ 	.short	(.L_42 - .L_41)
	.align		4
.L_41:
        /*00b8*/ 	.word	index@(_ZN7cutlass13device_kernelIN5flash19enable_sm80_to_sm89INS1_16FlashAttnFwdSm80INS1_25CollectiveMainloopFwdSm80ILi4ELi1ELb0EN4cute5tupleIJNS5_1CILi128EEENS7_ILi112EEENS7_ILi64EEEEEELi64ENS_10bfloat16_tEfNS_4arch4Sm80ELb0ELb0ELb0ELb1ELb1ELb0ELb1ELb0EEENS1_21CollectiveEpilogueFwdINS6_IJS8_SA_S9_EEENS6_IJNS7_ILi1EEESI_SI_EEESC_SE_Li128ELb1ELb1ELb0ELb0EEENS1_19SingleTileSchedulerILb1ELb0ELb1ELi128EEEEEEEEEvNT_6ParamsE)
        /*00bc*/ 	.word	0x00000000


	//----- nvinfo : EIATTR_REGCOUNT
	.align		4
.L_42:
        /*00c0*/ 	.byte	0x04, 0x2f
        /*00c2*/ 	.short	(.L_44 - .L_43)
	.align		4
.L_43:
        /*00c4*/ 	.word	index@(_ZN7cutlass13device_kernelIN5flash19enable_sm80_to_sm89INS1_16FlashAttnFwdSm80INS1_25CollectiveMainloopFwdSm80ILi4ELi1ELb0EN4cute5tupleIJNS5_1CILi128EEENS7_ILi112EEENS7_ILi64EEEEEELi64ENS_10bfloat16_tEfNS_4arch4Sm80ELb0ELb0ELb0ELb0ELb1ELb0ELb1ELb0EEENS1_21CollectiveEpilogueFwdINS6_IJS8_SA_S9_EEENS6_IJNS7_ILi1EEESI_SI_EEESC_SE_Li128ELb0ELb1ELb0ELb0EEENS1_19SingleTileSchedulerILb0ELb0ELb1ELi128EEEEEEEEEvNT_6ParamsE)
        /*00c8*/ 	.word	0x00000004


	//----- nvinfo : EIATTR_FRAME_SIZE
	.align		4
.L_44:
        /*00cc*/ 	.byte	0x04, 0x11
        /*00ce*/ 	.short	(.L_46 - .L_45)
	.align		4
.L_45:
        /*00d0*/ 	.word	index@(_ZN7cutlass13device_kernelIN5flash19enable_sm80_to_sm89INS1_16FlashAttnFwdSm80INS1_25CollectiveMainloopFwdSm80ILi4ELi1ELb0EN4cute5tupleIJNS5_1CILi128EEENS7_ILi112EEENS7_ILi64EEEEEELi64ENS_10bfloat16_tEfNS_4arch4Sm80ELb0ELb0ELb0ELb0ELb1ELb0ELb1ELb0EEENS1_21CollectiveEpilogueFwdINS6_IJS8_SA_S9_EEENS6_IJNS7_ILi1EEESI_SI_EEESC_SE_Li128ELb0ELb1ELb0ELb0EEENS1_19SingleTileSchedulerILb0ELb0ELb1ELi128EEEEEEEEEvNT_6ParamsE)
        /*00d4*/ 	.word	0x00000000


	//----- nvinfo : EIATTR_MIN_STACK_SIZE
	.align		4
.L_46:
        /*00d8*/ 	.byte	0x04, 0x12
        /*00da*/ 	.short	(.L_48 - .L_47)
	.align		4
.L_47:
        /*00dc*/ 	.word	index@(_ZN7cutlass13device_kernelIN5flash19enable_sm80_to_sm89INS1_16FlashAttnFwdSm80INS1_25CollectiveMainloopFwdSm80ILi4ELi1ELb0EN4cute5tupleIJNS5_1CILi128EEENS7_ILi112EEENS7_ILi64EEEEEELi64ENS_10bfloat16_tEfNS_4arch4Sm80ELb0ELb0ELb0ELb0ELb1ELb0ELb1ELb0EEENS1_21CollectiveEpilogueFwdINS6_IJS8_SA_S9_EEENS6_IJNS7_ILi1EEESI_SI_EEESC_SE_Li128ELb0ELb1ELb0ELb0EEENS1_19SingleTileSchedulerILb0ELb0ELb1ELi128EEEEEEEEEvNT_6ParamsE)
        /*00e0*/ 	.word	0x00000000


	//----- nvinfo : EIATTR_MIN_STACK_SIZE
	.align		4
.L_48:
        /*00e4*/ 	.byte	0x04, 0x12
        /*00e6*/ 	.short	(.L_50 - .L_49)
	.align		4
.L_49:
        /*00e8*/ 	.word	index@(_ZN7cutlass13device_kernelIN5flash19enable_sm80_to_sm89INS1_16FlashAttnFwdSm80INS1_25CollectiveMainloopFwdSm80ILi4ELi1ELb0EN4cute5tupleIJNS5_1CILi128EEENS7_ILi112EEENS7_ILi64EEEEEELi64ENS_10bfloat16_tEfNS_4arch4Sm80ELb0ELb0ELb0ELb1ELb1ELb0ELb1ELb0EEENS1_21CollectiveEpilogueFwdINS6_IJS8_SA_S9_EEENS6_IJNS7_ILi1EEESI_SI_EEESC_SE_Li128ELb1ELb1ELb0ELb0EEENS1_19SingleTileSchedulerILb1ELb0ELb1ELi128EEEEEEEEEvNT_6ParamsE)
        /*00ec*/ 	.word	0x00000000


	//----- nvinfo : EIATTR_MIN_STACK_SIZE
	.align		4
.L_50:
        /*00f0*/ 	.byte	0x04, 0x12
        /*00f2*/ 	.short	(.L_52 - .L_51)
	.align		4
.L_51:
        /*00f4*/ 	.word	index@(_ZN7cutlass13device_kernelIN5flash19enable_sm80_to_sm89INS1_16FlashAttnFwdSm80INS1_25CollectiveMainloopFwdSm80ILi4ELi1ELb0EN4cute5tupleIJNS5_1CILi128EEENS7_ILi112EEENS7_ILi64EEEEEELi64ENS_10bfloat16_tEfNS_4arch4Sm80ELb0ELb0ELb0ELb1ELb1ELb1ELb1ELb0EEENS1_21CollectiveEpilogueFwdINS6_IJS8_SA_S9_EEENS6_IJNS7_ILi1EEESI_SI_EEESC_SE_Li128ELb1ELb1ELb0ELb0EEENS1_19SingleTileSchedulerILb1ELb0ELb1ELi128EEEEEEEEEvNT_6ParamsE)
        /*00f8*/ 	.word	0x00000000


	//----- nvinfo : EIATTR_MIN_STACK_SIZE
	.align		4
.L_52:
        /*00fc*/ 	.byte	0x04, 0x12
        /*00fe*/ 	.short	(.L_54 - .L_53)
	.align		4
.L_53:
        /*0100*/ 	.word	index@(_ZN7cutlass13device_kernelIN5flash19enable_sm80_to_sm89INS1_16FlashAttnFwdSm80INS1_25CollectiveMainloopFwdSm80ILi4ELi1ELb0EN4cute5tupleIJNS5_1CILi128EEENS7_ILi96EEENS7_ILi64EEEEEELi64ENS_10bfloat16_tEfNS_4arch4Sm80ELb0ELb1ELb0ELb0ELb1ELb0ELb1ELb0EEENS1_21CollectiveEpilogueFwdINS6_IJS8_SA_S9_EEENS6_IJNS7_ILi1EEESI_SI_EEESC_SE_Li128ELb0ELb1ELb0ELb0EEENS1_19SingleTileSchedulerILb0ELb0ELb1ELi128EEEEEEEEEvNT_6ParamsE)
        /*0104*/ 	.word	0x00000000


	//----- nvinfo : EIATTR_MIN_STACK_SIZE
	.align		4
.L_54:
        /*0108*/ 	.byte	0x04, 0x12
        /*010a*/ 	.short	(.L_56 - .L_55)
	.align		4
.L_55:
        /*010c*/ 	.word	index@(_ZN7cutlass13device_kernelIN5flash19enable_sm80_to_sm89INS1_16FlashAttnFwdSm80INS1_25CollectiveMainloopFwdSm80ILi4ELi1ELb0EN4cute5tupleIJNS5_1CILi128EEENS7_ILi96EEENS7_ILi64EEEEEELi64ENS_10bfloat16_tEfNS_4arch4Sm80ELb0ELb1ELb0ELb1ELb1ELb0ELb1ELb0EEENS1_21CollectiveEpilogueFwdINS6_IJS8_SA_S9_EEENS6_IJNS7_ILi1EEESI_SI_EEESC_SE_Li128ELb1ELb1ELb0ELb0EEENS1_19SingleTileSchedulerILb1ELb0ELb1ELi128EEEEEEEEEvNT_6ParamsE)
        /*0110*/ 	.word	0x00000000


	//----- nvinfo : EIATTR_MIN_STACK_SIZE
	.align		4
.L_56:
        /*0114*/ 	.byte	0x04, 0x12
        /*0116*/ 	.short	(.L_58 - .L_57)
	.align		4
.L_57:
        /*0118*/ 	.word	index@(_ZN7cutlass13device_kernelIN5flash19enable_sm80_to_sm89INS1_16FlashAttnFwdSm80INS1_25CollectiveMainloopFwdSm80ILi4ELi1ELb0EN4cute5tupleIJNS5_1CILi128EEENS7_ILi96EEENS7_ILi64EEEEEELi64ENS_10bfloat16_tEfNS_4arch4Sm80ELb0ELb1ELb0ELb1ELb1ELb1ELb1ELb0EEENS1_21CollectiveEpilogueFwdINS6_IJS8_SA_S9_EEENS6_IJNS7_ILi1EEESI_SI_EEESC_SE_Li128ELb1ELb1ELb0ELb0EEENS1_19SingleTileSchedulerILb1ELb0ELb1ELi128EEEEEEEEEvNT_6ParamsE)
        /*011c*/ 	.word	0x00000000


	//----- nvinfo : EIATTR_MIN_STACK_SIZE
	.align		4
.L_58:
        /*0120*/ 	.byte	0x04, 0x12
        /*0122*/ 	.short	(.L_60 - .L_59)
	.align		4
.L_59:
        /*0124*/ 	.word	index@(_ZN7cutlass13device_kernelIN5flash19enable_sm80_to_sm89INS1_16FlashAttnFwdSm80INS1_25CollectiveMainloopFwdSm80ILi4ELi1ELb0EN4cute5tupleIJNS5_1CILi128EEENS7_ILi112EEENS7_ILi64EEEEEELi64ENS_10bfloat16_tEfNS_4arch4Sm80ELb1ELb0ELb0ELb0ELb1ELb0ELb1ELb0EEENS1_21CollectiveEpilogueFwdINS6_IJS8_SA_S9_EEENS6_IJNS7_ILi1EEESI_SI_EEESC_SE_Li128ELb0ELb1ELb0ELb0EEENS1_30DynamicPersistentTileSchedulerILi128ELi128ELb0ELb1ELb0EEEEEEEEEvNT_6ParamsE)
        /*0128*/ 	.word	0x00000000


	//----- nvinfo : EIATTR_MIN_STACK_SIZE
	.align		4
.L_60:
        /*012c*/ 	.byte	0x04, 0x12
        /*012e*/ 	.short	(.L_62 - .L_61)
	.align		4
.L_61:
        /*0130*/ 	.word	index@(_ZN7cutlass13device_kernelIN5flash19enable_sm80_to_sm89INS1_16FlashAttnFwdSm80INS1_25CollectiveMainloopFwdSm80ILi4ELi1ELb0EN4cute5tupleIJNS5_1CILi128EEENS7_ILi112EEENS7_ILi64EEEEEELi64ENS_10bfloat16_tEfNS_4arch4Sm80ELb1ELb0ELb0ELb1ELb1ELb0ELb1ELb0EEENS1_21CollectiveEpilogueFwdINS6_IJS8_SA_S9_EEENS6_IJNS7_ILi1EEESI_SI_EEESC_SE_Li128ELb1ELb1ELb0ELb0EEENS1_19SingleTileSchedulerILb1ELb0ELb1ELi128EEEEEEEEEvNT_6ParamsE)
        /*0134*/ 	.word	0x00000000


	//----- nvinfo : EIATTR_MIN_STACK_SIZE
	.align		4
.L_62:
        /*0138*/ 	.byte	0x04, 0x12
        /*013a*/ 	.short	(.L_64 - .L_63)
	.align		4
.L_63:
        /*013c*/ 	.word	index@(_ZN7cutlass13device_kernelIN5flash19enable_sm80_to_sm89INS1_16FlashAttnFwdSm80INS1_25CollectiveMainloopFwdSm80ILi4ELi1ELb0EN4cute5tupleIJNS5_1CILi128EEENS7_ILi112EEENS7_ILi64EEEEEELi64ENS_10bfloat16_tEfNS_4arch4Sm80ELb1ELb0ELb0ELb1ELb1ELb1ELb1ELb0EEENS1_21CollectiveEpilogueFwdINS6_IJS8_SA_S9_EEENS6_IJNS7_ILi1EEESI_SI_EEESC_SE_Li128ELb1ELb1ELb0ELb0EEENS1_19SingleTileSchedulerILb1ELb0ELb1ELi128EEEEEEEEEvNT_6ParamsE)
        /*0140*/ 	.word	0x00000000
.L_64:


//--------------------- .nv.compat                --------------------------
	.section	.nv.compat,"",@"SHT_CUDA_COMPAT_INFO"
	.align	4
        /*0000*/ 	.byte	0x02, 0x09, 0x01, 0x00, 0x02, 0x02, 0x01, 0x00, 0x02, 0x05, 0x05, 0x00, 0x03, 0x07, 0x01, 0x01
        /*0010*/ 	.byte	0x02, 0x03, 0x00, 0x00, 0x02, 0x06, 0x01, 0x00, 0x04, 0x0b, 0x08, 0x00, 0x00, 0x00, 0x00, 0x00
        /*0020*/ 	.byte	0x00, 0x00, 0x00, 0x00


//--------------------- .nv.info._ZN7cutlass13device_kernelIN5flash19enable_sm80_to_sm89INS1_16FlashAttnFwdSm80INS1_25CollectiveMainloopFwdSm80ILi4ELi1ELb0EN4cute5tupleIJNS5_1CILi128EEENS7_ILi112EEENS7_ILi64EEEEEELi64ENS_10bfloat16_tEfNS_4arch4Sm80ELb0ELb0ELb0ELb0ELb1ELb0ELb1ELb0EEENS1_21CollectiveEpilogueFwdINS6_IJS8_SA_S9_EEENS6_IJNS7_ILi1EEESI_SI_EEESC_SE_Li128ELb0ELb1ELb0ELb0EEENS1_19SingleTileSchedulerILb0ELb0ELb1ELi128EEEEEEEEEvNT_6ParamsE --------------------------
	.section	.nv.info._ZN7cutlass13device_kernelIN5flash19enable_sm80_to_sm89INS1_16FlashAttnFwdSm80INS1_25CollectiveMainloopFwdSm80ILi4ELi1ELb0EN4cute5tupleIJNS5_1CILi128EEENS7_ILi112EEENS7_ILi64EEEEEELi64ENS_10bfloat16_tEfNS_4arch4Sm80ELb0ELb0ELb0ELb0ELb1ELb0ELb1ELb0EEENS1_21CollectiveEpilogueFwdINS6_IJS8_SA_S9_EEENS6_IJNS7_ILi1EEESI_SI_EEESC_SE_Li128ELb0ELb1ELb0ELb0EEENS1_19SingleTileSchedulerILb0ELb0ELb1ELi128EEEEEEEEEvNT_6ParamsE,"",@"SHT_CUDA_INFO"
	.sectionflags	@""
	.align	4


	//----- nvinfo : EIATTR_CUDA_API_VERSION
	.align		4
        /*0000*/ 	.byte	0x04, 0x37
        /*0002*/ 	.short	(.L_66 - .L_65)
.L_65:
        /*0004*/ 	.word	0x00000082


	//----- nvinfo : EIATTR_KPARAM_INFO
	.align		4
.L_66:
        /*0008*/ 	.byte	0x04, 0x17
        /*000a*/ 	.short	(.L_68 - .L_67)
.L_67:
        /*000c*/ 	.word	0x00000000
        /*0010*/ 	.short	0x0000
        /*0012*/ 	.short	0x0000
        /*0014*/ 	.byte	0x00, 0xf0, 0x61, 0x10


	//----- nvinfo : EIATTR_SPARSE_MMA_MASK
	.align		4
.L_68:
        /*0018*/ 	.byte	0x03, 0x50
        /*001a*/ 	.short	0x0000


	//----- nvinfo : EIATTR_MAXREG_COUNT
	.align		4
        /*001c*/ 	.byte	0x03, 0x1b
        /*001e*/ 	.short	0x00ff


	//----- nvinfo : EIATTR_MERCURY_ISA_VERSION
	.align		4
        /*0020*/ 	.byte	0x03, 0x5f
        /*0022*/ 	.short	0x0101


	//----- nvinfo : EIATTR_EXIT_INSTR_OFFSETS
	.align		4
        /*0024*/ 	.byte	0x04, 0x1c
        /*0026*/ 	.short	(.L_70 - .L_69)


	//   ....[0]....
.L_69:
        /*0028*/ 	.word	0x00000010


	//----- nvinfo : EIATTR_MAX_THREADS
	.align		4
.L_70:
        /*002c*/ 	.byte	0x04, 0x05
        /*002e*/ 	.short	(.L_72 - .L_71)
.L_71:
        /*0030*/ 	.word	0x00000080
        /*0034*/ 	.word	0x00000001
        /*0038*/ 	.word	0x00000001


	//----- nvinfo : EIATTR_CBANK_PARAM_SIZE
	.align		4
.L_72:
        /*003c*/ 	.byte	0x03, 0x19
        /*003e*/ 	.short	0x0418


	//----- nvinfo : EIATTR_PARAM_CBANK
	.align		4
        /*0040*/ 	.byte	0x04, 0x0a
        /*0042*/ 	.short	(.L_74 - .L_73)
	.align		4
.L_73:
        /*0044*/ 	.word	index@(.nv.constant0._ZN7cutlass13device_kernelIN5flash19enable_sm80_to_sm89INS1_16FlashAttnFwdSm80INS1_25CollectiveMainloopFwdSm80ILi4ELi1ELb0EN4cute5tupleIJNS5_1CILi128EEENS7_ILi112EEENS7_ILi64EEEEEELi64ENS_10bfloat16_tEfNS_4arch4Sm80ELb0ELb0ELb0ELb0ELb1ELb0ELb1ELb0EEENS1_21CollectiveEpilogueFwdINS6_IJS8_SA_S9_EEENS6_IJNS7_ILi1EEESI_SI_EEESC_SE_Li128ELb0ELb1ELb0ELb0EEENS1_19SingleTileSchedulerILb0ELb0ELb1ELi128EEEEEEEEEvNT_6ParamsE)
        /*0048*/ 	.short	0x0210
        /*004a*/ 	.short	0x0418


	//----- nvinfo : EIATTR_SW_WAR
	.align		4
.L_74:
        /*004c*/ 	.byte	0x04, 0x36
        /*004e*/ 	.short	(.L_76 - .L_75)
.L_75:
        /*0050*/ 	.word	0x00000008
.L_76:


//--------------------- .nv.info._ZN7cutlass13device_kernelIN5flash19enable_sm80_to_sm89INS1_16FlashAttnFwdSm80INS1_25CollectiveMainloopFwdSm80ILi4ELi1ELb0EN4cute5tupleIJNS5_1CILi128EEENS7_ILi112EEENS7_ILi64EEEEEELi64ENS_10bfloat16_tEfNS_4arch4Sm80ELb0ELb0ELb0ELb1ELb1ELb0ELb1ELb0EEENS1_21CollectiveEpilogueFwdINS6_IJS8_SA_S9_EEENS6_IJNS7_ILi1EEESI_SI_EEESC_SE_Li128ELb1ELb1ELb0ELb0EEENS1_19SingleTileSchedulerILb1ELb0ELb1ELi128EEEEEEEEEvNT_6ParamsE --------------------------
	.section	.nv.info._ZN7cutlass13device_kernelIN5flash19enable_sm80_to_sm89INS1_16FlashAttnFwdSm80INS1_25CollectiveMainloopFwdSm80ILi4ELi1ELb0EN4cute5tupleIJNS5_1CILi128EEENS7_ILi112EEENS7_ILi64EEEEEELi64ENS_10bfloat16_tEfNS_4arch4Sm80ELb0ELb0ELb0ELb1ELb1ELb0ELb1ELb0EEENS1_21CollectiveEpilogueFwdINS6_IJS8_SA_S9_EEENS6_IJNS7_ILi1EEESI_SI_EEESC_SE_Li128ELb1ELb1ELb0ELb0EEENS1_19SingleTileSchedulerILb1ELb0ELb1ELi128EEEEEEEEEvNT_6ParamsE,"",@"SHT_CUDA_INFO"
	.sectionflags	@""
	.align	4


	//----- nvinfo : EIATTR_CUDA_API_VERSION
	.align		4
        /*0000*/ 	.byte	0x04, 0x37
        /*0002*/ 	.short	(.L_78 - .L_77)
.L_77:
        /*0004*/ 	.word	0x00000082


	//----- nvinfo : EIATTR_KPARAM_INFO
	.align		4
.L_78:
        /*0008*/ 	.byte	0x04, 0x17
        /*000a*/ 	.short	(.L_80 - .L_79)
.L_79:
        /*000c*/ 	.word	0x00000000
        /*0010*/ 	.short	0x0000
        /*0012*/ 	.short	0x0000
        /*0014*/ 	.byte	0x00, 0xf0, 0x61, 0x10


	//----- nvinfo : EIATTR_SPARSE_MMA_MASK
	.align		4
.L_80:
        /*0018*/ 	.byte	0x03, 0x50
        /*001a*/ 	.short	0x0000


	//----- nvinfo : EIATTR_MAXREG_COUNT
	.align		4
        /*001c*/ 	.byte	0x03, 0x1b
        /*001e*/ 	.short	0x00ff


	//----- nvinfo : EIATTR_MERCURY_ISA_VERSION
	.align		4
        /*0020*/ 	.byte	0x03, 0x5f
        /*0022*/ 	.short	0x0101


	//----- nvinfo : EIATTR_EXIT_INSTR_OFFSETS
	.align		4
        /*0024*/ 	.byte	0x04, 0x1c
        /*0026*/ 	.short	(.L_82 - .L_81)


	//   ....[0]....
.L_81:
        /*0028*/ 	.word	0x00000010


	//----- nvinfo : EIATTR_MAX_THREADS
	.align		4
.L_82:
        /*002c*/ 	.byte	0x04, 0x05
        /*002e*/ 	.short	(.L_84 - .L_83)
.L_83:
        /*0030*/ 	.word	0x00000080
        /*0034*/ 	.word	0x00000001
        /*0038*/ 	.word	0x00000001


	//----- nvinfo : EIATTR_CBANK_PARAM_SIZE
	.align		4
.L_84:
        /*003c*/ 	.byte	0x03, 0x19
        /*003e*/ 	.short	0x0418


	//----- nvinfo : EIATTR_PARAM_CBANK
	.align		4
        /*0040*/ 	.byte	0x04, 0x0a
        /*0042*/ 	.short	(.L_86 - .L_85)
	.align		4
.L_85:
        /*0044*/ 	.word	index@(.nv.constant0._ZN7cutlass13device_kernelIN5flash19enable_sm80_to_sm89INS1_16FlashAttnFwdSm80INS1_25CollectiveMainloopFwdSm80ILi4ELi1ELb0EN4cute5tupleIJNS5_1CILi128EEENS7_ILi112EEENS7_ILi64EEEEEELi64ENS_10bfloat16_tEfNS_4arch4Sm80ELb0ELb0ELb0ELb1ELb1ELb0ELb1ELb0EEENS1_21CollectiveEpilogueFwdINS6_IJS8_SA_S9_EEENS6_IJNS7_ILi1EEESI_SI_EEESC_SE_Li128ELb1ELb1ELb0ELb0EEENS1_19SingleTileSchedulerILb1ELb0ELb1ELi128EEEEEEEEEvNT_6ParamsE)
        /*0048*/ 	.short	0x0210
        /*004a*/ 	.short	0x0418


	//----- nvinfo : EIATTR_SW_WAR
	.align		4
.L_86:
        /*004c*/ 	.byte	0x04, 0x36
        /*004e*/ 	.short	(.L_88 - .L_87)
.L_87:
        /*0050*/ 	.word	0x00000008
.L_88:


//--------------------- .nv.info._ZN7cutlass13device_kernelIN5flash19enable_sm80_to_sm89INS1_16FlashAttnFwdSm80INS1_25CollectiveMainloopFwdSm80ILi4ELi1ELb0EN4cute5tupleIJNS5_1CILi128EEENS7_ILi112EEENS7_ILi64EEEEEELi64ENS_10bfloat16_tEfNS_4arch4Sm80ELb0ELb0ELb0ELb1ELb1ELb1ELb1ELb0EEENS1_21CollectiveEpilogueFwdINS6_IJS8_SA_S9_EEENS6_IJNS7_ILi1EEESI_SI_EEESC_SE_Li128ELb1ELb1ELb0ELb0EEENS1_19SingleTileSchedulerILb1ELb0ELb1ELi128EEEEEEEEEvNT_6ParamsE --------------------------
	.section	.nv.info._ZN7cutlass13device_kernelIN5flash19enable_sm80_to_sm89INS1_16FlashAttnFwdSm80INS1_25CollectiveMainloopFwdSm80ILi4ELi1ELb0EN4cute5tupleIJNS5_1CILi128EEENS7_ILi112EEENS7_ILi64EEEEEELi64ENS_10bfloat16_tEfNS_4arch4Sm80ELb0ELb0ELb0ELb1ELb1ELb1ELb1ELb0EEENS1_21CollectiveEpilogueFwdINS6_IJS8_SA_S9_EEENS6_IJNS7_ILi1EEESI_SI_EEESC_SE_Li128ELb1ELb1ELb0ELb0EEENS1_19SingleTileSchedulerILb1ELb0ELb1ELi128EEEEEEEEEvNT_6ParamsE,"",@"SHT_CUDA_INFO"
	.sectionflags	@""
	.align	4


	//----- nvinfo : EIATTR_CUDA_API_VERSION
	.align		4
        /*0000*/ 	.byte	0x04, 0x37
        /*0002*/ 	.short	(.L_90 - .L_89)
.L_89:
        /*0004*/ 	.word	0x00000082


	//----- nvinfo : EIATTR_KPARAM_INFO
	.align		4
.L_90:
        /*0008*/ 	.byte	0x04, 0x17
        /*000a*/ 	.short	(.L_92 - .L_91)
.L_91:
        /*000c*/ 	.word	0x00000000
        /*0010*/ 	.short	0x0000
        /*0012*/ 	.short	0x0000
        /*0014*/ 	.byte	0x00, 0xf0, 0x61, 0x10


	//----- nvinfo : EIATTR_SPARSE_MMA_MASK
	.align		4
.L_92:
        /*0018*/ 	.byte	0x03, 0x50
        /*001a*/ 	.short	0x0000


	//----- nvinfo : EIATTR_MAXREG_COUNT
	.align		4
        /*001c*/ 	.byte	0x03, 0x1b
        /*001e*/ 	.short	0x00ff


	//----- nvinfo : EIATTR_MERCURY_ISA_VERSION
	.align		4
        /*0020*/ 	.byte	0x03, 0x5f
        /*0022*/ 	.short	0x0101


	//----- nvinfo : EIATTR_EXIT_INSTR_OFFSETS
	.align		4
        /*0024*/ 	.byte	0x04, 0x1c
        /*0026*/ 	.short	(.L_94 - .L_93)


	//   ....[0]....
.L_93:
        /*0028*/ 	.word	0x00000010


	//----- nvinfo : EIATTR_MAX_THREADS
	.align		4
.L_94:
        /*002c*/ 	.byte	0x04, 0x05
        /*002e*/ 	.short	(.L_96 - .L_95)
.L_95:
        /*0030*/ 	.word	0x00000080
        /*0034*/ 	.word	0x00000001
        /*0038*/ 	.word	0x00000001


	//----- nvinfo : EIATTR_CBANK_PARAM_SIZE
	.align		4
.L_96:
        /*003c*/ 	.byte	0x03, 0x19
        /*003e*/ 	.short	0x0418


	//----- nvinfo : EIATTR_PARAM_CBANK
	.align		4
        /*0040*/ 	.byte	0x04, 0x0a
        /*0042*/ 	.short	(.L_98 - .L_97)
	.align		4
.L_97:
        /*0044*/ 	.word	index@(.nv.constant0._ZN7cutlass13device_kernelIN5flash19enable_sm80_to_sm89INS1_16FlashAttnFwdSm80INS1_25CollectiveMainloopFwdSm80ILi4ELi1ELb0EN4cute5tupleIJNS5_1CILi128EEENS7_ILi112EEENS7_ILi64EEEEEELi64ENS_10bfloat16_tEfNS_4arch4Sm80ELb0ELb0ELb0ELb1ELb1ELb1ELb1ELb0EEENS1_21CollectiveEpilogueFwdINS6_IJS8_SA_S9_EEENS6_IJNS7_ILi1EEESI_SI_EEESC_SE_Li128ELb1ELb1ELb0ELb0EEENS1_19SingleTileSchedulerILb1ELb0ELb1ELi128EEEEEEEEEvNT_6ParamsE)
        /*0048*/ 	.short	0x0210
        /*004a*/ 	.short	0x0418


	//----- nvinfo : EIATTR_SW_WAR
	.align		4
.L_98:
        /*004c*/ 	.byte	0x04, 0x36
        /*004e*/ 	.short	(.L_100 - .L_99)
.L_99:
        /*0050*/ 	.word	0x00000008
.L_100:


//--------------------- .nv.info._ZN7cutlass13device_kernelIN5flash19enable_sm80_to_sm89INS1_16FlashAttnFwdSm80INS1_25CollectiveMainloopFwdSm80ILi4ELi1ELb0EN4cute5tupleIJNS5_1CILi128EEENS7_ILi96EEENS7_ILi64EEEEEELi64ENS_10bfloat16_tEfNS_4arch4Sm80ELb0ELb1ELb0ELb0ELb1ELb0ELb1ELb0EEENS1_21CollectiveEpilogueFwdINS6_IJS8_SA_S9_EEENS6_IJNS7_ILi1EEESI_SI_EEESC_SE_Li128ELb0ELb1ELb0ELb0EEENS1_19SingleTileSchedulerILb0ELb0ELb1ELi128EEEEEEEEEvNT_6ParamsE --------------------------
	.section	.nv.info._ZN7cutlass13device_kernelIN5flash19enable_sm80_to_sm89INS1_16FlashAttnFwdSm80INS1_25CollectiveMainloopFwdSm80ILi4ELi1ELb0EN4cute5tupleIJNS5_1CILi128EEENS7_ILi96EEENS7_ILi64EEEEEELi64ENS_10bfloat16_tEfNS_4arch4Sm80ELb0ELb1ELb0ELb0ELb1ELb0ELb1ELb0EEENS1_21CollectiveEpilogueFwdINS6_IJS8_SA_S9_EEENS6_IJNS7_ILi1EEESI_SI_EEESC_SE_Li128ELb0ELb1ELb0ELb0EEENS1_19SingleTileSchedulerILb0ELb0ELb1ELi128EEEEEEEEEvNT_6ParamsE,"",@"SHT_CUDA_INFO"
	.sectionflags	@""
	.align	4


	//----- nvinfo : EIATTR_CUDA_API_VERSION
	.align		4
        /*0000*/ 	.byte	0x04, 0x37
        /*0002*/ 	.short	(.L_102 - .L_101)
.L_101:
        /*0004*/ 	.word	0x00000082


	//----- nvinfo : EIATTR_KPARAM_INFO
	.align		4
.L_102:
        /*0008*/ 	.byte	0x04, 0x17
        /*000a*/ 	.short	(.L_104 - .L_103)
.L_103:
        /*000c*/ 	.word	0x00000000
        /*0010*/ 	.short	0x0000
        /*0012*/ 	.short	0x0000
        /*0014*/ 	.byte	0x00, 0xf0, 0x61, 0x10


	//----- nvinfo : EIATTR_SPARSE_MMA_MASK
	.align		4
.L_104:
        /*0018*/ 	.byte	0x03, 0x50
        /*001a*/ 	.short	0x0000


	//----- nvinfo : EIATTR_MAXREG_COUNT
	.align		4
        /*001c*/ 	.byte	0x03, 0x1b
        /*001e*/ 	.short	0x00ff


	//----- nvinfo : EIATTR_MERCURY_ISA_VERSION
	.align		4
        /*0020*/ 	.byte	0x03, 0x5f
        /*0022*/ 	.short	0x0101


	//----- nvinfo : EIATTR_EXIT_INSTR_OFFSETS
	.align		4
        /*0024*/ 	.byte	0x04, 0x1c
        /*0026*/ 	.short	(.L_106 - .L_105)


	//   ....[0]....
.L_105:
        /*0028*/ 	.word	0x00000010


	//----- nvinfo : EIATTR_MAX_THREADS
	.align		4
.L_106:
        /*002c*/ 	.byte	0x04, 0x05
        /*002e*/ 	.short	(.L_108 - .L_107)
.L_107:
        /*0030*/ 	.word	0x00000080
        /*0034*/ 	.word	0x00000001
        /*0038*/ 	.word	0x00000001


	//----- nvinfo : EIATTR_CBANK_PARAM_SIZE
	.align		4
.L_108:
        /*003c*/ 	.byte	0x03, 0x19
        /*003e*/ 	.short	0x0418


	//----- nvinfo : EIATTR_PARAM_CBANK
	.align		4
        /*0040*/ 	.byte	0x04, 0x0a
        /*0042*/ 	.short	(.L_110 - .L_109)
	.align		4
.L_109:
        /*0044*/ 	.word	index@(.nv.constant0._ZN7cutlass13device_kernelIN5flash19enable_sm80_to_sm89INS1_16FlashAttnFwdSm80INS1_25CollectiveMainloopFwdSm80ILi4ELi1ELb0EN4cute5tupleIJNS5_1CILi128EEENS7_ILi96EEENS7_ILi64EEEEEELi64ENS_10bfloat16_tEfNS_4arch4Sm80ELb0ELb1ELb0ELb0ELb1ELb0ELb1ELb0EEENS1_21CollectiveEpilogueFwdINS6_IJS8_SA_S9_EEENS6_IJNS7_ILi1EEESI_SI_EEESC_SE_Li128ELb0ELb1ELb0ELb0EEENS1_19SingleTileSchedulerILb0ELb0ELb1ELi128EEEEEEEEEvNT_6ParamsE)
        /*0048*/ 	.short	0x0210
        /*004a*/ 	.short	0x0418


	//----- nvinfo : EIATTR_SW_WAR
	.align		4
.L_110:
        /*004c*/ 	.byte	0x04, 0x36
        /*004e*/ 	.short	(.L_112 - .L_111)
.L_111:
        /*0050*/ 	.word	0x00000008
.L_112:


//--------------------- .nv.info._ZN7cutlass13device_kernelIN5flash19enable_sm80_to_sm89INS1_16FlashAttnFwdSm80INS1_25CollectiveMainloopFwdSm80ILi4ELi1ELb0EN4cute5tupleIJNS5_1CILi128EEENS7_ILi96EEENS7_ILi64EEEEEELi64ENS_10bfloat16_tEfNS_4arch4Sm80ELb0ELb1ELb0ELb1ELb1ELb0ELb1ELb0EEENS1_21CollectiveEpilogueFwdINS6_IJS8_SA_S9_EEENS6_IJNS7_ILi1EEESI_SI_EEESC_SE_Li128ELb1ELb1ELb0ELb0EEENS1_19SingleTileSchedulerILb1ELb0ELb1ELi128EEEEEEEEEvNT_6ParamsE --------------------------
	.section	.nv.info._ZN7cutlass13device_kernelIN5flash19enable_sm80_to_sm89INS1_16FlashAttnFwdSm80INS1_25CollectiveMainloopFwdSm80ILi4ELi1ELb0EN4cute5tupleIJNS5_1CILi128EEENS7_ILi96EEENS7_ILi64EEEEEELi64ENS_10bfloat16_tEfNS_4arch4Sm80ELb0ELb1ELb0ELb1ELb1ELb0ELb1ELb0EEENS1_21CollectiveEpilogueFwdINS6_IJS8_SA_S9_EEENS6_IJNS7_ILi1EEESI_SI_EEESC_SE_Li128ELb1ELb1ELb0ELb0EEENS1_19SingleTileSchedulerILb1ELb0ELb1ELi128EEEEEEEEEvNT_6ParamsE,"",@"SHT_CUDA_INFO"
	.sectionflags	@""
	.align	4


	//----- nvinfo : EIATTR_CUDA_API_VERSION
	.align		4
        /*0000*/ 	.byte	0x04, 0x37
        /*0002*/ 	.short	(.L_114 - .L_113)
.L_113:
        /*0004*/ 	.word	0x00000082


	//----- nvinfo : EIATTR_KPARAM_INFO
	.align		4
.L_114:
        /*0008*/ 	.byte	0x04, 0x17
        /*000a*/ 	.short	(.L_116 - .L_115)
.L_115:
        /*000c*/ 	.word	0x00000000
        /*0010*/ 	.short	0x0000
        /*0012*/ 	.short	0x0000
        /*0014*/ 	.byte	0x00, 0xf0, 0x61, 0x10


	//----- nvinfo : EIATTR_SPARSE_MMA_MASK
	.align		4
.L_116:
        /*0018*/ 	.byte	0x03, 0x50
        /*001a*/ 	.short	0x0000


	//----- nvinfo : EIATTR_MAXREG_COUNT
	.align		4
        /*001c*/ 	.byte	0x03, 0x1b
        /*001e*/ 	.short	0x00ff


	//----- nvinfo : EIATTR_MERCURY_ISA_VERSION
	.align		4
        /*0020*/ 	.byte	0x03, 0x5f
        /*0022*/ 	.short	0x0101


	//----- nvinfo : EIATTR_EXIT_INSTR_OFFSETS
	.align		4
        /*0024*/ 	.byte	0x04, 0x1c
        /*0026*/ 	.short	(.L_118 - .L_117)


	//   ....[0]....
.L_117:
        /*0028*/ 	.word	0x00000010


	//----- nvinfo : EIATTR_MAX_THREADS
	.align		4
.L_118:
        /*002c*/ 	.byte	0x04, 0x05
        /*002e*/ 	.short	(.L_120 - .L_119)
.L_119:
        /*0030*/ 	.word	0x00000080
        /*0034*/ 	.word	0x00000001
        /*0038*/ 	.word	0x00000001


	//----- nvinfo : EIATTR_CBANK_PARAM_SIZE
	.align		4
.L_120:
        /*003c*/ 	.byte	0x03, 0x19
        /*003e*/ 	.short	0x0418


	//----- nvinfo : EIATTR_PARAM_CBANK
	.align		4
        /*0040*/ 	.byte	0x04, 0x0a
        /*0042*/ 	.short	(.L_122 - .L_121)
	.align		4
.L_121:
        /*0044*/ 	.word	index@(.nv.constant0._ZN7cutlass13device_kernelIN5flash19enable_sm80_to_sm89INS1_16FlashAttnFwdSm80INS1_25CollectiveMainloopFwdSm80ILi4ELi1ELb0EN4cute5tupleIJNS5_1CILi128EEENS7_ILi96EEENS7_ILi64EEEEEELi64ENS_10bfloat16_tEfNS_4arch4Sm80ELb0ELb1ELb0ELb1ELb1ELb0ELb1ELb0EEENS1_21CollectiveEpilogueFwdINS6_IJS8_SA_S9_EEENS6_IJNS7_ILi1EEESI_SI_EEESC_SE_Li128ELb1ELb1ELb0ELb0EEENS1_19SingleTileSchedulerILb1ELb0ELb1ELi128EEEEEEEEEvNT_6ParamsE)
        /*0048*/ 	.short	0x0210
        /*004a*/ 	.short	0x0418


	//----- nvinfo : EIATTR_SW_WAR
	.align		4
.L_122:
        /*004c*/ 	.byte	0x04, 0x36
        /*004e*/ 	.short	(.L_124 - .L_123)
.L_123:
        /*0050*/ 	.word	0x00000008
.L_124:


//--------------------- .nv.info._ZN7cutlass13device_kernelIN5flash19enable_sm80_to_sm89INS1_16FlashAttnFwdSm80INS1_25CollectiveMainloopFwdSm80ILi4ELi1ELb0EN4cute5tupleIJNS5_1CILi128EEENS7_ILi96EEENS7_ILi64EEEEEELi64ENS_10bfloat16_tEfNS_4arch4Sm80ELb0ELb1ELb0ELb1ELb1ELb1ELb1ELb0EEENS1_21CollectiveEpilogueFwdINS6_IJS8_SA_S9_EEENS6_IJNS7_ILi1EEESI_SI_EEESC_SE_Li128ELb1ELb1ELb0ELb0EEENS1_19SingleTileSchedulerILb1ELb0ELb1ELi128EEEEEEEEEvNT_6ParamsE --------------------------
	.section	.nv.info._ZN7cutlass13device_kernelIN5flash19enable_sm80_to_sm89INS1_16FlashAttnFwdSm80INS1_25CollectiveMainloopFwdSm80ILi4ELi1ELb0EN4cute5tupleIJNS5_1CILi128EEENS7_ILi96EEENS7_ILi64EEEEEELi64ENS_10bfloat16_tEfNS_4arch4Sm80ELb0ELb1ELb0ELb1ELb1ELb1ELb1ELb0EEENS1_21CollectiveEpilogueFwdINS6_IJS8_SA_S9_EEENS6_IJNS7_ILi1EEESI_SI_EEESC_SE_Li128ELb1ELb1ELb0ELb0EEENS1_19SingleTileSchedulerILb1ELb0ELb1ELi128EEEEEEEEEvNT_6ParamsE,"",@"SHT_CUDA_INFO"
	.sectionflags	@""
	.align	4


	//----- nvinfo : EIATTR_CUDA_API_VERSION
	.align		4
        /*0000*/ 	.byte	0x04, 0x37
        /*0002*/ 	.short	(.L_126 - .L_125)
.L_125:
        /*0004*/ 	.word	0x00000082


	//----- nvinfo : EIATTR_KPARAM_INFO
	.align		4
.L_126:
        /*0008*/ 	.byte	0x04, 0x17
        /*000a*/ 	.short	(.L_128 - .L_127)
.L_127:
        /*000c*/ 	.word	0x00000000
        /*0010*/ 	.short	0x0000
        /*0012*/ 	.short	0x0000
        /*0014*/ 	.byte	0x00, 0xf0, 0x61, 0x10


	//----- nvinfo : EIATTR_SPARSE_MMA_MASK
	.align		4
.L_128:
        /*0018*/ 	.byte	0x03, 0x50
        /*001a*/ 	.short	0x0000


	//----- nvinfo : EIATTR_MAXREG_COUNT
	.align		4
        /*001c*/ 	.byte	0x03, 0x1b
        /*001e*/ 	.short	0x00ff


	//----- nvinfo : EIATTR_MERCURY_ISA_VERSION
	.align		4
        /*0020*/ 	.byte	0x03, 0x5f
        /*0022*/ 	.short	0x0101


	//----- nvinfo : EIATTR_EXIT_INSTR_OFFSETS
	.align		4
        /*0024*/ 	.byte	0x04, 0x1c
        /*0026*/ 	.short	(.L_130 - .L_129)


	//   ....[0]....
.L_129:
        /*0028*/ 	.word	0x00000010


	//----- nvinfo : EIATTR_MAX_THREADS
	.align		4
.L_130:
        /*002c*/ 	.byte	0x04, 0x05
        /*002e*/ 	.short	(.L_132 - .L_131)
.L_131:
        /*0030*/ 	.word	0x00000080
        /*0034*/ 	.word	0x00000001
        /*0038*/ 	.word	0x00000001


	//----- nvinfo : EIATTR_CBANK_PARAM_SIZE
	.align		4
.L_132:
        /*003c*/ 	.byte	0x03, 0x19
        /*003e*/ 	.short	0x0418


	//----- nvinfo : EIATTR_PARAM_CBANK
	.align		4
        /*0040*/ 	.byte	0x04, 0x0a
        /*0042*/ 	.short	(.L_134 - .L_133)
	.align		4
.L_133:
        /*0044*/ 	.word	index@(.nv.constant0._ZN7cutlass13device_kernelIN5flash19enable_sm80_to_sm89INS1_16FlashAttnFwdSm80INS1_25CollectiveMainloopFwdSm80ILi4ELi1ELb0EN4cute5tupleIJNS5_1CILi128EEENS7_ILi96EEENS7_ILi64EEEEEELi64ENS_10bfloat16_tEfNS_4arch4Sm80ELb0ELb1ELb0ELb1ELb1ELb1ELb1ELb0EEENS1_21CollectiveEpilogueFwdINS6_IJS8_SA_S9_EEENS6_IJNS7_ILi1EEESI_SI_EEESC_SE_Li128ELb1ELb1ELb0ELb0EEENS1_19SingleTileSchedulerILb1ELb0ELb1ELi128EEEEEEEEEvNT_6ParamsE)
        /*0048*/ 	.short	0x0210
        /*004a*/ 	.short	0x0418


	//----- nvinfo : EIATTR_SW_WAR
	.align		4
.L_134:
        /*004c*/ 	.byte	0x04, 0x36
        /*004e*/ 	.short	(.L_136 - .L_135)
.L_135:
        /*0050*/ 	.word	0x00000008
.L_136:


//--------------------- .nv.info._ZN7cutlass13device_kernelIN5flash19enable_sm80_to_sm89INS1_16FlashAttnFwdSm80INS1_25CollectiveMainloopFwdSm80ILi4ELi1ELb0EN4cute5tupleIJNS5_1CILi128EEENS7_ILi112EEENS7_ILi64EEEEEELi64ENS_10bfloat16_tEfNS_4arch4Sm80ELb1ELb0ELb0ELb0ELb1ELb0ELb1ELb0EEENS1_21CollectiveEpilogueFwdINS6_IJS8_SA_S9_EEENS6_IJNS7_ILi1EEESI_SI_EEESC_SE_Li128ELb0ELb1ELb0ELb0EEENS1_30DynamicPersistentTileSchedulerILi128ELi128ELb0ELb1ELb0EEEEEEEEEvNT_6ParamsE --------------------------
	.section	.nv.info._ZN7cutlass13device_kernelIN5flash19enable_sm80_to_sm89INS1_16FlashAttnFwdSm80INS1_25CollectiveMainloopFwdSm80ILi4ELi1ELb0EN4cute5tupleIJNS5_1CILi128EEENS7_ILi112EEENS7_ILi64EEEEEELi64ENS_10bfloat16_tEfNS_4arch4Sm80ELb1ELb0ELb0ELb0ELb1ELb0ELb1ELb0EEENS1_21CollectiveEpilogueFwdINS6_IJS8_SA_S9_EEENS6_IJNS7_ILi1EEESI_SI_EEESC_SE_Li128ELb0ELb1ELb0ELb0EEENS1_30DynamicPersistentTileSchedulerILi128ELi128ELb0ELb1ELb0EEEEEEEEEvNT_6ParamsE,"",@"SHT_CUDA_INFO"
	.sectionflags	@""
	.align	4


	//----- nvinfo : EIATTR_CUDA_API_VERSION
	.align		4
        /*0000*/ 	.byte	0x04, 0x37
        /*0002*/ 	.short	(.L_138 - .L_137)
.L_137:
        /*0004*/ 	.word	0x00000082


	//----- nvinfo : EIATTR_KPARAM_INFO
	.align		4
.L_138:
        /*0008*/ 	.byte	0x04, 0x17
        /*000a*/ 	.short	(.L_140 - .L_139)
.L_139:
        /*000c*/ 	.word	0x00000000
        /*0010*/ 	.short	0x0000
        /*0012*/ 	.short	0x0000
        /*0014*/ 	.byte	0x00, 0xf0, 0xa1, 0x10


	//----- nvinfo : EIATTR_SPARSE_MMA_MASK
	.align		4
.L_140:
        /*0018*/ 	.byte	0x03, 0x50
        /*001a*/ 	.short	0x0000


	//----- nvinfo : EIATTR_MAXREG_COUNT
	.align		4
        /*001c*/ 	.byte	0x03, 0x1b
        /*001e*/ 	.short	0x00ff


	//----- nvinfo : EIATTR_MERCURY_ISA_VERSION
	.align		4
        /*0020*/ 	.byte	0x03, 0x5f
        /*0022*/ 	.short	0x0101


	//----- nvinfo : EIATTR_EXIT_INSTR_OFFSETS
	.align		4
        /*0024*/ 	.byte	0x04, 0x1c
        /*0026*/ 	.short	(.L_142 - .L_141)


	//   ....[0]....
.L_141:
        /*0028*/ 	.word	0x00000010


	//----- nvinfo : EIATTR_MAX_THREADS
	.align		4
.L_142:
        /*002c*/ 	.byte	0x04, 0x05
        /*002e*/ 	.short	(.L_144 - .L_143)
.L_143:
        /*0030*/ 	.word	0x00000080
        /*0034*/ 	.word	0x00000001
        /*0038*/ 	.word	0x00000001


	//----- nvinfo : EIATTR_CBANK_PARAM_SIZE
	.align		4
.L_144:
        /*003c*/ 	.byte	0x03, 0x19
        /*003e*/ 	.short	0x0428


	//----- nvinfo : EIATTR_PARAM_CBANK
	.align		4
        /*0040*/ 	.byte	0x04, 0x0a
        /*0042*/ 	.short	(.L_146 - .L_145)
	.align		4
.L_145:
        /*0044*/ 	.word	index@(.nv.constant0._ZN7cutlass13device_kernelIN5flash19enable_sm80_to_sm89INS1_16FlashAttnFwdSm80INS1_25CollectiveMainloopFwdSm80ILi4ELi1ELb0EN4cute5tupleIJNS5_1CILi128EEENS7_ILi112EEENS7_ILi64EEEEEELi64ENS_10bfloat16_tEfNS_4arch4Sm80ELb1ELb0ELb0ELb0ELb1ELb0ELb1ELb0EEENS1_21CollectiveEpilogueFwdINS6_IJS8_SA_S9_EEENS6_IJNS7_ILi1EEESI_SI_EEESC_SE_Li128ELb0ELb1ELb0ELb0EEENS1_30DynamicPersistentTileSchedulerILi128ELi128ELb0ELb1ELb0EEEEEEEEEvNT_6ParamsE)
        /*0048*/ 	.short	0x0210
        /*004a*/ 	.short	0x0428


	//----- nvinfo : EIATTR_SW_WAR
	.align		4
.L_146:
        /*004c*/ 	.byte	0x04, 0x36
        /*004e*/ 	.short	(.L_148 - .L_147)
.L_147:
        /*0050*/ 	.word	0x00000008
.L_148:


//--------------------- .nv.info._ZN7cutlass13device_kernelIN5flash19enable_sm80_to_sm89INS1_16FlashAttnFwdSm80INS1_25CollectiveMainloopFwdSm80ILi4ELi1ELb0EN4cute5tupleIJNS5_1CILi128EEENS7_ILi112EEENS7_ILi64EEEEEELi64ENS_10bfloat16_tEfNS_4arch4Sm80ELb1ELb0ELb0ELb1ELb1ELb0ELb1ELb0EEENS1_21CollectiveEpilogueFwdINS6_IJS8_SA_S9_EEENS6_IJNS7_ILi1EEESI_SI_EEESC_SE_Li128ELb1ELb1ELb0ELb0EEENS1_19SingleTileSchedulerILb1ELb0ELb1ELi128EEEEEEEEEvNT_6ParamsE --------------------------
	.section	.nv.info._ZN7cutlass13device_kernelIN5flash19enable_sm80_to_sm89INS1_16FlashAttnFwdSm80INS1_25CollectiveMainloopFwdSm80ILi4ELi1ELb0EN4cute5tupleIJNS5_1CILi128EEENS7_ILi112EEENS7_ILi64EEEEEELi64ENS_10bfloat16_tEfNS_4arch4Sm80ELb1ELb0ELb0ELb1ELb1ELb0ELb1ELb0EEENS1_21CollectiveEpilogueFwdINS6_IJS8_SA_S9_EEENS6_IJNS7_ILi1EEESI_SI_EEESC_SE_Li128ELb1ELb1ELb0ELb0EEENS1_19SingleTileSchedulerILb1ELb0ELb1ELi128EEEEEEEEEvNT_6ParamsE,"",@"SHT_CUDA_INFO"
	.sectionflags	@""
	.align	4


	//----- nvinfo : EIATTR_CUDA_API_VERSION
	.align		4
        /*0000*/ 	.byte	0x04, 0x37
        /*0002*/ 	.short	(.L_150 - .L_149)
.L_149:
        /*0004*/ 	.word	0x00000082


	//----- nvinfo : EIATTR_KPARAM_INFO
	.align		4
.L_150:
        /*0008*/ 	.byte	0x04, 0x17
        /*000a*/ 	.short	(.L_152 - .L_151)
.L_151:
        /*000c*/ 	.word	0x00000000
        /*0010*/ 	.short	0x0000
        /*0012*/ 	.short	0x0000
        /*0014*/ 	.byte	0x00, 0xf0, 0x61, 0x10


	//----- nvinfo : EIATTR_SPARSE_MMA_MASK
	.align		4
.L_152:
        /*0018*/ 	.byte	0x03, 0x50
        /*001a*/ 	.short	0x0000


	//----- nvinfo : EIATTR_MAXREG_COUNT
	.align		4
        /*001c*/ 	.byte	0x03, 0x1b
        /*001e*/ 	.short	0x00ff


	//----- nvinfo : EIATTR_MERCURY_ISA_VERSION
	.align		4
        /*0020*/ 	.byte	0x03, 0x5f
        /*0022*/ 	.short	0x0101


	//----- nvinfo : EIATTR_EXIT_INSTR_OFFSETS
	.align		4
        /*0024*/ 	.byte	0x04, 0x1c
        /*0026*/ 	.short	(.L_154 - .L_153)


	//   ....[0]....
.L_153:
        /*0028*/ 	.word	0x00000010


	//----- nvinfo : EIATTR_MAX_THREADS
	.align		4
.L_154:
        /*002c*/ 	.byte	0x04, 0x05
        /*002e*/ 	.short	(.L_156 - .L_155)
.L_155:
        /*0030*/ 	.word	0x00000080
        /*0034*/ 	.word	0x00000001
        /*0038*/ 	.word	0x00000001


	//----- nvinfo : EIATTR_CBANK_PARAM_SIZE
	.align		4
.L_156:
        /*003c*/ 	.byte	0x03, 0x19
        /*003e*/ 	.short	0x0418


	//----- nvinfo : EIATTR_PARAM_CBANK
	.align		4
        /*0040*/ 	.byte	0x04, 0x0a
        /*0042*/ 	.short	(.L_158 - .L_157)
	.align		4
.L_157:
        /*0044*/ 	.word	index@(.nv.constant0._ZN7cutlass13device_kernelIN5flash19enable_sm80_to_sm89INS1_16FlashAttnFwdSm80INS1_25CollectiveMainloopFwdSm80ILi4ELi1ELb0EN4cute5tupleIJNS5_1CILi128EEENS7_ILi112EEENS7_ILi64EEEEEELi64ENS_10bfloat16_tEfNS_4arch4Sm80ELb1ELb0ELb0ELb1ELb1ELb0ELb1ELb0EEENS1_21CollectiveEpilogueFwdINS6_IJS8_SA_S9_EEENS6_IJNS7_ILi1EEESI_SI_EEESC_SE_Li128ELb1ELb1ELb0ELb0EEENS1_19SingleTileSchedulerILb1ELb0ELb1ELi128EEEEEEEEEvNT_6ParamsE)
        /*0048*/ 	.short	0x0210
        /*004a*/ 	.short	0x0418


	//----- nvinfo : EIATTR_SW_WAR
	.align		4
.L_158:
        /*004c*/ 	.byte	0x04, 0x36
        /*004e*/ 	.short	(.L_160 - .L_159)
.L_159:
        /*0050*/ 	.word	0x00000008
.L_160:


//--------------------- .nv.info._ZN7cutlass13device_kernelIN5flash19enable_sm80_to_sm89INS1_16FlashAttnFwdSm80INS1_25CollectiveMainloopFwdSm80ILi4ELi1ELb0EN4cute5tupleIJNS5_1CILi128EEENS7_ILi112EEENS7_ILi64EEEEEELi64ENS_10bfloat16_tEfNS_4arch4Sm80ELb1ELb0ELb0ELb1ELb1ELb1ELb1ELb0EEENS1_21CollectiveEpilogueFwdINS6_IJS8_SA_S9_EEENS6_IJNS7_ILi1EEESI_SI_EEESC_SE_Li128ELb1ELb1ELb0ELb0EEENS1_19SingleTileSchedulerILb1ELb0ELb1ELi128EEEEEEEEEvNT_6ParamsE --------------------------
	.section	.nv.info._ZN7cutlass13device_kernelIN5flash19enable_sm80_to_sm89INS1_16FlashAttnFwdSm80INS1_25CollectiveMainloopFwdSm80ILi4ELi1ELb0EN4cute5tupleIJNS5_1CILi128EEENS7_ILi112EEENS7_ILi64EEEEEELi64ENS_10bfloat16_tEfNS_4arch4Sm80ELb1ELb0ELb0ELb1ELb1ELb1ELb1ELb0EEENS1_21CollectiveEpilogueFwdINS6_IJS8_SA_S9_EEENS6_IJNS7_ILi1EEESI_SI_EEESC_SE_Li128ELb1ELb1ELb0ELb0EEENS1_19SingleTileSchedulerILb1ELb0ELb1ELi128EEEEEEEEEvNT_6ParamsE,"",@"SHT_CUDA_INFO"
	.sectionflags	@""
	.align	4


	//----- nvinfo : EIATTR_CUDA_API_VERSION
	.align		4
        /*0000*/ 	.byte	0x04, 0x37
        /*0002*/ 	.short	(.L_162 - .L_161)
.L_161:
        /*0004*/ 	.word	0x00000082


	//----- nvinfo : EIATTR_KPARAM_INFO
	.align		4
.L_162:
        /*0008*/ 	.byte	0x04, 0x17
        /*000a*/ 	.short	(.L_164 - .L_163)
.L_163:
        /*000c*/ 	.word	0x00000000
        /*0010*/ 	.short	0x0000
        /*0012*/ 	.short	0x0000
        /*0014*/ 	.byte	0x00, 0xf0, 0x61, 0x10


	//----- nvinfo : EIATTR_SPARSE_MMA_MASK
	.align		4
.L_164:
        /*0018*/ 	.byte	0x03, 0x50
        /*001a*/ 	.short	0x0000


	//----- nvinfo : EIATTR_MAXREG_COUNT
	.align		4
        /*001c*/ 	.byte	0x03, 0x1b
        /*001e*/ 	.short	0x00ff


	//----- nvinfo : EIATTR_MERCURY_ISA_VERSION
	.align		4
        /*0020*/ 	.byte	0x03, 0x5f
        /*0022*/ 	.short	0x0101


	//----- nvinfo : EIATTR_EXIT_INSTR_OFFSETS
	.align		4
        /*0024*/ 	.byte	0x04, 0x1c
        /*0026*/ 	.short	(.L_166 - .L_165)


	//   ....[0]....
.L_165:
        /*0028*/ 	.word	0x00000010


	//----- nvinfo : EIATTR_MAX_THREADS
	.align		4
.L_166:
        /*002c*/ 	.byte	0x04, 0x05
        /*002e*/ 	.short	(.L_168 - .L_167)
.L_167:
        /*0030*/ 	.word	0x00000080
        /*0034*/ 	.word	0x00000001
        /*0038*/ 	.word	0x00000001


	//----- nvinfo : EIATTR_CBANK_PARAM_SIZE
	.align		4
.L_168:
        /*003c*/ 	.byte	0x03, 0x19
        /*003e*/ 	.short	0x0418


	//----- nvinfo : EIATTR_PARAM_CBANK
	.align		4
        /*0040*/ 	.byte	0x04, 0x0a
        /*0042*/ 	.short	(.L_170 - .L_169)
	.align		4
.L_169:
        /*0044*/ 	.word	index@(.nv.constant0._ZN7cutlass13device_kernelIN5flash19enable_sm80_to_sm89INS1_16FlashAttnFwdSm80INS1_25CollectiveMainloopFwdSm80ILi4ELi1ELb0EN4cute5tupleIJNS5_1CILi128EEENS7_ILi112EEENS7_ILi64EEEEEELi64ENS_10bfloat16_tEfNS_4arch4Sm80ELb1ELb0ELb0ELb1ELb1ELb1ELb1ELb0EEENS1_21CollectiveEpilogueFwdINS6_IJS8_SA_S9_EEENS6_IJNS7_ILi1EEESI_SI_EEESC_SE_Li128ELb1ELb1ELb0ELb0EEENS1_19SingleTileSchedulerILb1ELb0ELb1ELi128EEEEEEEEEvNT_6ParamsE)
        /*0048*/ 	.short	0x0210
        /*004a*/ 	.short	0x0418


	//----- nvinfo : EIATTR_SW_WAR
	.align		4
.L_170:
        /*004c*/ 	.byte	0x04, 0x36
        /*004e*/ 	.short	(.L_172 - .L_171)
.L_171:
        /*0050*/ 	.word	0x00000008
.L_172:


//--------------------- .nv.callgraph             --------------------------
	.section	.nv.callgraph,"",@"SHT_CUDA_CALLGRAPH"
	.align	4
	.sectionentsize	8
	.align		4
        /*0000*/ 	.word	0x00000000
	.align		4
        /*0004*/ 	.word	0xffffffff
	.align		4
        /*0008*/ 	.word	0x00000000
	.align		4
        /*000c*/ 	.word	0xfffffffe
	.align		4
        /*0010*/ 	.word	0x00000000
	.align		4
        /*0014*/ 	.word	0xfffffffd
	.align		4
        /*0018*/ 	.word	0x00000000
	.align		4
        /*001c*/ 	.word	0xfffffffc


//--------------------- .nv.constant4             --------------------------
	.section	.nv.constant4,"a",@progbits
	.align	8
	.align		8
.nv.constant4:
        /*0000*/ 	.dword	_ZN71_INTERNAL_decf364e_35_flash_fwd_hdim64_bf16_paged_sm80_cu_c784774a_32044cuda3std3__45__cpo5beginE
	.align		8
        /*0008*/ 	.dword	_ZN71_INTERNAL_decf364e_35_flash_fwd_hdim64_bf16_paged_sm80_cu_c784774a_32044cuda3std3__45__cpo3endE
	.align		8
        /*0010*/ 	.dword	_ZN71_INTERNAL_decf364e_35_flash_fwd_hdim64_bf16_paged_sm80_cu_c784774a_32044cuda3std3__45__cpo6cbeginE
	.align		8
        /*0018*/ 	.dword	_ZN71_INTERNAL_decf364e_35_flash_fwd_hdim64_bf16_paged_sm80_cu_c784774a_32044cuda3std3__45__cpo4cendE
	.align		8
        /*0020*/ 	.dword	_ZN71_INTERNAL_decf364e_35_flash_fwd_hdim64_bf16_paged_sm80_cu_c784774a_32044cuda3std3__473_GLOBAL__N__decf364e_35_flash_fwd_hdim64_bf16_paged_sm80_cu_c784774a_32046ignoreE
	.align		8
        /*0028*/ 	.dword	_ZN71_INTERNAL_decf364e_35_flash_fwd_hdim64_bf16_paged_sm80_cu_c784774a_32044cuda3std3__419piecewise_constructE
	.align		8
        /*0030*/ 	.dword	_ZN71_INTERNAL_decf364e_35_flash_fwd_hdim64_bf16_paged_sm80_cu_c784774a_32044cuda3std3__48in_placeE
	.align		8
        /*0038*/ 	.dword	_ZN71_INTERNAL_decf364e_35_flash_fwd_hdim64_bf16_paged_sm80_cu_c784774a_32044cuda3std6ranges3__45__cpo4swapE
	.align		8
        /*0040*/ 	.dword	_ZN71_INTERNAL_decf364e_35_flash_fwd_hdim64_bf16_paged_sm80_cu_c784774a_32044cuda3std6ranges3__45__cpo9iter_moveE
	.align		8
        /*0048*/ 	.dword	_ZN71_INTERNAL_decf364e_35_flash_fwd_hdim64_bf16_paged_sm80_cu_c784774a_32044cute7productE
	.align		8
        /*0050*/ 	.dword	_ZN71_INTERNAL_decf364e_35_flash_fwd_hdim64_bf16_paged_sm80_cu_c784774a_32044cute1_E


//--------------------- .text._ZN7cutlass13device_kernelIN5flash19enable_sm80_to_sm89INS1_16FlashAttnFwdSm80INS1_25CollectiveMainloopFwdSm80ILi4ELi1ELb0EN4cute5tupleIJNS5_1CILi128EEENS7_ILi112EEENS7_ILi64EEEEEELi64ENS_10bfloat16_tEfNS_4arch4Sm80ELb0ELb0ELb0ELb0ELb1ELb0ELb1ELb0EEENS1_21CollectiveEpilogueFwdINS6_IJS8_SA_S9_EEENS6_IJNS7_ILi1EEESI_SI_EEESC_SE_Li128ELb0ELb1ELb0ELb0EEENS1_19SingleTileSchedulerILb0ELb0ELb1ELi128EEEEEEEEEvNT_6ParamsE --------------------------
	.section	.text._ZN7cutlass13device_kernelIN5flash19enable_sm80_to_sm89INS1_16FlashAttnFwdSm80INS1_25CollectiveMainloopFwdSm80ILi4ELi1ELb0EN4cute5tupleIJNS5_1CILi128EEENS7_ILi112EEENS7_ILi64EEEEEELi64ENS_10bfloat16_tEfNS_4arch4Sm80ELb0ELb0ELb0ELb0ELb1ELb0ELb1ELb0EEENS1_21CollectiveEpilogueFwdINS6_IJS8_SA_S9_EEENS6_IJNS7_ILi1EEESI_SI_EEESC_SE_Li128ELb0ELb1ELb0ELb0EEENS1_19SingleTileSchedulerILb0ELb0ELb1ELi128EEEEEEEEEvNT_6ParamsE,"ax",@progbits
	.align	128
.text._ZN7cutlass13device_kernelIN5flash19enable_sm80_to_sm89INS1_16FlashAttnFwdSm80INS1_25CollectiveMainloopFwdSm80ILi4ELi1ELb0EN4cute5tupleIJNS5_1CILi128EEENS7_ILi112EEENS7_ILi64EEEEEELi64ENS_10bfloat16_tEfNS_4arch4Sm80ELb0ELb0ELb0ELb0ELb1ELb0ELb1ELb0EEENS1_21CollectiveEpilogueFwdINS6_IJS8_SA_S9_EEENS6_IJNS7_ILi1EEESI_SI_EEESC_SE_Li128ELb0ELb1ELb0ELb0EEENS1_19SingleTileSchedulerILb0ELb0ELb1ELi128EEEEEEEEEvNT_6ParamsE:
        .type           _ZN7cutlass13device_kernelIN5flash19enable_sm80_to_sm89INS1_16FlashAttnFwdSm80INS1_25CollectiveMainloopFwdSm80ILi4ELi1ELb0EN4cute5tupleIJNS5_1CILi128EEENS7_ILi112EEENS7_ILi64EEEEEELi64ENS_10bfloat16_tEfNS_4arch4Sm80ELb0ELb0ELb0ELb0ELb1ELb0ELb1ELb0EEENS1_21CollectiveEpilogueFwdINS6_IJS8_SA_S9_EEENS6_IJNS7_ILi1EEESI_SI_EEESC_SE_Li128ELb0ELb1ELb0ELb0EEENS1_19SingleTileSchedulerILb0ELb0ELb1ELi128EEEEEEEEEvNT_6ParamsE,@function
        .size           _ZN7cutlass13device_kernelIN5flash19enable_sm80_to_sm89INS1_16FlashAttnFwdSm80INS1_25CollectiveMainloopFwdSm80ILi4ELi1ELb0EN4cute5tupleIJNS5_1CILi128EEENS7_ILi112EEENS7_ILi64EEEEEELi64ENS_10bfloat16_tEfNS_4arch4Sm80ELb0ELb0ELb0ELb0ELb1ELb0ELb1ELb0EEENS1_21CollectiveEpilogueFwdINS6_IJS8_SA_S9_EEENS6_IJNS7_ILi1EEESI_SI_EEESC_SE_Li128ELb0ELb1ELb0ELb0EEENS1_19SingleTileSchedulerILb0ELb0ELb1ELi128EEEEEEEEEvNT_6ParamsE,(.L_x_9 - _ZN7cutlass13device_kernelIN5flash19enable_sm80_to_sm89INS1_16FlashAttnFwdSm80INS1_25CollectiveMainloopFwdSm80ILi4ELi1ELb0EN4cute5tupleIJNS5_1CILi128EEENS7_ILi112EEENS7_ILi64EEEEEELi64ENS_10bfloat16_tEfNS_4arch4Sm80ELb0ELb0ELb0ELb0ELb1ELb0ELb1ELb0EEENS1_21CollectiveEpilogueFwdINS6_IJS8_SA_S9_EEENS6_IJNS7_ILi1EEESI_SI_EEESC_SE_Li128ELb0ELb1ELb0ELb0EEENS1_19SingleTileSchedulerILb0ELb0ELb1ELi128EEEEEEEEEvNT_6ParamsE)
        .other          _ZN7cutlass13device_kernelIN5flash19enable_sm80_to_sm89INS1_16FlashAttnFwdSm80INS1_25CollectiveMainloopFwdSm80ILi4ELi1ELb0EN4cute5tupleIJNS5_1CILi128EEENS7_ILi112EEENS7_ILi64EEEEEELi64ENS_10bfloat16_tEfNS_4arch4Sm80ELb0ELb0ELb0ELb0ELb1ELb0ELb1ELb0EEENS1_21CollectiveEpilogueFwdINS6_IJS8_SA_S9_EEENS6_IJNS7_ILi1EEESI_SI_EEESC_SE_Li128ELb0ELb1ELb0ELb0EEENS1_19SingleTileSchedulerILb0ELb0ELb1ELi128EEEEEEEEEvNT_6ParamsE,@"STO_CUDA_ENTRY STV_DEFAULT"
_ZN7cutlass13device_kernelIN5flash19enable_sm80_to_sm89INS1_16FlashAttnFwdSm80INS1_25CollectiveMainloopFwdSm80ILi4ELi1ELb0EN4cute5tupleIJNS5_1CILi128EEENS7_ILi112EEENS7_ILi64EEEEEELi64ENS_10bfloat16_tEfNS_4arch4Sm80ELb0ELb0ELb0ELb0ELb1ELb0ELb1ELb0EEENS1_21CollectiveEpilogueFwdINS6_IJS8_SA_S9_EEENS6_IJNS7_ILi1EEESI_SI_EEESC_SE_Li128ELb0ELb1ELb0ELb0EEENS1_19SingleTileSchedulerILb0ELb0ELb1ELi128EEEEEEEEEvNT_6ParamsE:
[----:B------:R-:W-:Y:S01]  /*0000*/  LDC R1, c[0x0][0x28] ;  /* 0x00000a00ff017b82 */ /* 0x000fe20000000800 */
[----:B------:R-:W-:Y:S05]  /*0010*/  EXIT ;  /* 0x000000000000794d */ /* 0x000fea0003800000 */
.L_x_0:
[----:B------:R-:W-:-:S00]  /*0020*/  BRA `(.L_x_0) ;  /* 0xfffffffc00fc7947 */ /* 0x000fc0000383ffff */
[----:B------:R-:W-:-:S00]  /*0030*/  NOP ;  /* 0x0000000000007918 */ /* 0x000fc00000000000 */
        /* <DEDUP_REMOVED lines=12> */
.L_x_9:


//--------------------- .text._ZN7cutlass13device_kernelIN5flash19enable_sm80_to_sm89INS1_16FlashAttnFwdSm80INS1_25CollectiveMainloopFwdSm80ILi4ELi1ELb0EN4cute5tupleIJNS5_1CILi128EEENS7_ILi112EEENS7_ILi64EEEEEELi64ENS_10bfloat16_tEfNS_4arch4Sm80ELb0ELb0ELb0ELb1ELb1ELb0ELb1ELb0EEENS1_21CollectiveEpilogueFwdINS6_IJS8_SA_S9_EEENS6_IJNS7_ILi1EEESI_SI_EEESC_SE_Li128ELb1ELb1ELb0ELb0EEENS1_19SingleTileSchedulerILb1ELb0ELb1ELi128EEEEEEEEEvNT_6ParamsE --------------------------
	.section	.text._ZN7cutlass13device_kernelIN5flash19enable_sm80_to_sm89INS1_16FlashAttnFwdSm80INS1_25CollectiveMainloopFwdSm80ILi4ELi1ELb0EN4cute5tupleIJNS5_1CILi128EEENS7_ILi112EEENS7_ILi64EEEEEELi64ENS_10bfloat16_tEfNS_4arch4Sm80ELb0ELb0ELb0ELb1ELb1ELb0ELb1ELb0EEENS1_21CollectiveEpilogueFwdINS6_IJS8_SA_S9_EEENS6_IJNS7_ILi1EEESI_SI_EEESC_SE_Li128ELb1ELb1ELb0ELb0EEENS1_19SingleTileSchedulerILb1ELb0ELb1ELi128EEEEEEEEEvNT_6ParamsE,"ax",@progbits
	.align	128
.text._ZN7cutlass13device_kernelIN5flash19enable_sm80_to_sm89INS1_16FlashAttnFwdSm80INS1_25CollectiveMainloopFwdSm80ILi4ELi1ELb0EN4cute5tupleIJNS5_1CILi128EEENS7_ILi112EEENS7_ILi64EEEEEELi64ENS_10bfloat16_tEfNS_4arch4Sm80ELb0ELb0ELb0ELb1ELb1ELb0ELb1ELb0EEENS1_21CollectiveEpilogueFwdINS6_IJS8_SA_S9_EEENS6_IJNS7_ILi1EEESI_SI_EEESC_SE_Li128ELb1ELb1ELb0ELb0EEENS1_19SingleTileSchedulerILb1ELb0ELb1ELi128EEEEEEEEEvNT_6ParamsE:
        .type           _ZN7cutlass13device_kernelIN5flash19enable_sm80_to_sm89INS1_16FlashAttnFwdSm80INS1_25CollectiveMainloopFwdSm80ILi4ELi1ELb0EN4cute5tupleIJNS5_1CILi128EEENS7_ILi112EEENS7_ILi64EEEEEELi64ENS_10bfloat16_tEfNS_4arch4Sm80ELb0ELb0ELb0ELb1ELb1ELb0ELb1ELb0EEENS1_21CollectiveEpilogueFwdINS6_IJS8_SA_S9_EEENS6_IJNS7_ILi1EEESI_SI_EEESC_SE_Li128ELb1ELb1ELb0ELb0EEENS1_19SingleTileSchedulerILb1ELb0ELb1ELi128EEEEEEEEEvNT_6ParamsE,@function
        .size           _ZN7cutlass13device_kernelIN5flash19enable_sm80_to_sm89INS1_16FlashAttnFwdSm80INS1_25CollectiveMainloopFwdSm80ILi4ELi1ELb0EN4cute5tupleIJNS5_1CILi128EEENS7_ILi112EEENS7_ILi64EEEEEELi64ENS_10bfloat16_tEfNS_4arch4Sm80ELb0ELb0ELb0ELb1ELb1ELb0ELb1ELb0EEENS1_21CollectiveEpilogueFwdINS6_IJS8_SA_S9_EEENS6_IJNS7_ILi1EEESI_SI_EEESC_SE_Li128ELb1ELb1ELb0ELb0EEENS1_19SingleTileSchedulerILb1ELb0ELb1ELi128EEEEEEEEEvNT_6ParamsE,(.L_x_10 - _ZN7cutlass13device_kernelIN5flash19enable_sm80_to_sm89INS1_16FlashAttnFwdSm80INS1_25CollectiveMainloopFwdSm80ILi4ELi1ELb0EN4cute5tupleIJNS5_1CILi128EEENS7_ILi112EEENS7_ILi64EEEEEELi64ENS_10bfloat16_tEfNS_4arch4Sm80ELb0ELb0ELb0ELb1ELb1ELb0ELb1ELb0EEENS1_21CollectiveEpilogueFwdINS6_IJS8_SA_S9_EEENS6_IJNS7_ILi1EEESI_SI_EEESC_SE_Li128ELb1ELb1ELb0ELb0EEENS1_19SingleTileSchedulerILb1ELb0ELb1ELi128EEEEEEEEEvNT_6ParamsE)
        .other          _ZN7cutlass13device_kernelIN5flash19enable_sm80_to_sm89INS1_16FlashAttnFwdSm80INS1_25CollectiveMainloopFwdSm80ILi4ELi1ELb0EN4cute5tupleIJNS5_1CILi128EEENS7_ILi112EEENS7_ILi64EEEEEELi64ENS_10bfloat16_tEfNS_4arch4Sm80ELb0ELb0ELb0ELb1ELb1ELb0ELb1ELb0EEENS1_21CollectiveEpilogueFwdINS6_IJS8_SA_S9_EEENS6_IJNS7_ILi1EEESI_SI_EEESC_SE_Li128ELb1ELb1ELb0ELb0EEENS1_19SingleTileSchedulerILb1ELb0ELb1ELi128EEEEEEEEEvNT_6ParamsE,@"STO_CUDA_ENTRY STV_DEFAULT"
_ZN7cutlass13device_kernelIN5flash19enable_sm80_to_sm89INS1_16FlashAttnFwdSm80INS1_25CollectiveMainloopFwdSm80ILi4ELi1ELb0EN4cute5tupleIJNS5_1CILi128EEENS7_ILi112EEENS7_ILi64EEEEEELi64ENS_10bfloat16_tEfNS_4arch4Sm80ELb0ELb0ELb0ELb1ELb1ELb0ELb1ELb0EEENS1_21CollectiveEpilogueFwdINS6_IJS8_SA_S9_EEENS6_IJNS7_ILi1EEESI_SI_EEESC_SE_Li128ELb1ELb1ELb0ELb0EEENS1_19SingleTileSchedulerILb1ELb0ELb1ELi128EEEEEEEEEvNT_6ParamsE:
[----:B------:R-:W-:Y:S01]  /*0000*/  LDC R1, c[0x0][0x28] ;  /* 0x00000a00ff017b82 */ /* 0x000fe20000000800 */
[----:B------:R-:W-:Y:S05]  /*0010*/  EXIT ;  /* 0x000000000000794d */ /* 0x000fea0003800000 */
.L_x_1:
        /* <DEDUP_REMOVED lines=14> */
.L_x_10:


//--------------------- .text._ZN7cutlass13device_kernelIN5flash19enable_sm80_to_sm89INS1_16FlashAttnFwdSm80INS1_25CollectiveMainloopFwdSm80ILi4ELi1ELb0EN4cute5tupleIJNS5_1CILi128EEENS7_ILi112EEENS7_ILi64EEEEEELi64ENS_10bfloat16_tEfNS_4arch4Sm80ELb0ELb0ELb0ELb1ELb1ELb1ELb1ELb0EEENS1_21CollectiveEpilogueFwdINS6_IJS8_SA_S9_EEENS6_IJNS7_ILi1EEESI_SI_EEESC_SE_Li128ELb1ELb1ELb0ELb0EEENS1_19SingleTileSchedulerILb1ELb0ELb1ELi128EEEEEEEEEvNT_6ParamsE --------------------------
	.section	.text._ZN7cutlass13device_kernelIN5flash19enable_sm80_to_sm89INS1_16FlashAttnFwdSm80INS1_25CollectiveMainloopFwdSm80ILi4ELi1ELb0EN4cute5tupleIJNS5_1CILi128EEENS7_ILi112EEENS7_ILi64EEEEEELi64ENS_10bfloat16_tEfNS_4arch4Sm80ELb0ELb0ELb0ELb1ELb1ELb1ELb1ELb0EEENS1_21CollectiveEpilogueFwdINS6_IJS8_SA_S9_EEENS6_IJNS7_ILi1EEESI_SI_EEESC_SE_Li128ELb1ELb1ELb0ELb0EEENS1_19SingleTileSchedulerILb1ELb0ELb1ELi128EEEEEEEEEvNT_6ParamsE,"ax",@progbits
	.align	128
.text._ZN7cutlass13device_kernelIN5flash19enable_sm80_to_sm89INS1_16FlashAttnFwdSm80INS1_25CollectiveMainloopFwdSm80ILi4ELi1ELb0EN4cute5tupleIJNS5_1CILi128EEENS7_ILi112EEENS7_ILi64EEEEEELi64ENS_10bfloat16_tEfNS_4arch4Sm80ELb0ELb0ELb0ELb1ELb1ELb1ELb1ELb0EEENS1_21CollectiveEpilogueFwdINS6_IJS8_SA_S9_EEENS6_IJNS7_ILi1EEESI_SI_EEESC_SE_Li128ELb1ELb1ELb0ELb0EEENS1_19SingleTileSchedulerILb1ELb0ELb1ELi128EEEEEEEEEvNT_6ParamsE:
        .type           _ZN7cutlass13device_kernelIN5flash19enable_sm80_to_sm89INS1_16FlashAttnFwdSm80INS1_25CollectiveMainloopFwdSm80ILi4ELi1ELb0EN4cute5tupleIJNS5_1CILi128EEENS7_ILi112EEENS7_ILi64EEEEEELi64ENS_10bfloat16_tEfNS_4arch4Sm80ELb0ELb0ELb0ELb1ELb1ELb1ELb1ELb0EEENS1_21CollectiveEpilogueFwdINS6_IJS8_SA_S9_EEENS6_IJNS7_ILi1EEESI_SI_EEESC_SE_Li128ELb1ELb1ELb0ELb0EEENS1_19SingleTileSchedulerILb1ELb0ELb1ELi128EEEEEEEEEvNT_6ParamsE,@function
        .size           _ZN7cutlass13device_kernelIN5flash19enable_sm80_to_sm89INS1_16FlashAttnFwdSm80INS1_25CollectiveMainloopFwdSm80ILi4ELi1ELb0EN4cute5tupleIJNS5_1CILi128EEENS7_ILi112EEENS7_ILi64EEEEEELi64ENS_10bfloat16_tEfNS_4arch4Sm80ELb0ELb0ELb0ELb1ELb1ELb1ELb1ELb0EEENS1_21CollectiveEpilogueFwdINS6_IJS8_SA_S9_EEENS6_IJNS7_ILi1EEESI_SI_EEESC_SE_Li128ELb1ELb1ELb0ELb0EEENS1_19SingleTileSchedulerILb1ELb0ELb1ELi128EEEEEEEEEvNT_6ParamsE,(.L_x_11 - _ZN7cutlass13device_kernelIN5flash19enable_sm80_to_sm89INS1_16FlashAttnFwdSm80INS1_25CollectiveMainloopFwdSm80ILi4ELi1ELb0EN4cute5tupleIJNS5_1CILi128EEENS7_ILi112EEENS7_ILi64EEEEEELi64ENS_10bfloat16_tEfNS_4arch4Sm80ELb0ELb0ELb0ELb1ELb1ELb1ELb1ELb0EEENS1_21CollectiveEpilogueFwdINS6_IJS8_SA_S9_EEENS6_IJNS7_ILi1EEESI_SI_EEESC_SE_Li128ELb1ELb1ELb0ELb0EEENS1_19SingleTileSchedulerILb1ELb0ELb1ELi128EEEEEEEEEvNT_6ParamsE)
        .other          _ZN7cutlass13device_kernelIN5flash19enable_sm80_to_sm89INS1_16FlashAttnFwdSm80INS1_25CollectiveMainloopFwdSm80ILi4ELi1ELb0EN4cute5tupleIJNS5_1CILi128EEENS7_ILi112EEENS7_ILi64EEEEEELi64ENS_10bfloat16_tEfNS_4arch4Sm80ELb0ELb0ELb0ELb1ELb1ELb1ELb1ELb0EEENS1_21CollectiveEpilogueFwdINS6_IJS8_SA_S9_EEENS6_IJNS7_ILi1EEESI_SI_EEESC_SE_Li128ELb1ELb1ELb0ELb0EEENS1_19SingleTileSchedulerILb1ELb0ELb1ELi128EEEEEEEEEvNT_6ParamsE,@"STO_CUDA_ENTRY STV_DEFAULT"
_ZN7cutlass13device_kernelIN5flash19enable_sm80_to_sm89INS1_16FlashAttnFwdSm80INS1_25CollectiveMainloopFwdSm80ILi4ELi1ELb0EN4cute5tupleIJNS5_1CILi128EEENS7_ILi112EEENS7_ILi64EEEEEELi64ENS_10bfloat16_tEfNS_4arch4Sm80ELb0ELb0ELb0ELb1ELb1ELb1ELb1ELb0EEENS1_21CollectiveEpilogueFwdINS6_IJS8_SA_S9_EEENS6_IJNS7_ILi1EEESI_SI_EEESC_SE_Li128ELb1ELb1ELb0ELb0EEENS1_19SingleTileSchedulerILb1ELb0ELb1ELi128EEEEEEEEEvNT_6ParamsE:
[----:B------:R-:W-:Y:S01]  /*0000*/  LDC R1, c[0x0][0x28] ;  /* 0x00000a00ff017b82 */ /* 0x000fe20000000800 */
[----:B------:R-:W-:Y:S05]  /*0010*/  EXIT ;  /* 0x000000000000794d */ /* 0x000fea0003800000 */
.L_x_2:
        /* <DEDUP_REMOVED lines=14> */
.L_x_11:


//--------------------- .text._ZN7cutlass13device_kernelIN5flash19enable_sm80_to_sm89INS1_16FlashAttnFwdSm80INS1_25CollectiveMainloopFwdSm80ILi4ELi1ELb0EN4cute5tupleIJNS5_1CILi128EEENS7_ILi96EEENS7_ILi64EEEEEELi64ENS_10bfloat16_tEfNS_4arch4Sm80ELb0ELb1ELb0ELb0ELb1ELb0ELb1ELb0EEENS1_21CollectiveEpilogueFwdINS6_IJS8_SA_S9_EEENS6_IJNS7_ILi1EEESI_SI_EEESC_SE_Li128ELb0ELb1ELb0ELb0EEENS1_19SingleTileSchedulerILb0ELb0ELb1ELi128EEEEEEEEEvNT_6ParamsE --------------------------
	.section	.text._ZN7cutlass13device_kernelIN5flash19enable_sm80_to_sm89INS1_16FlashAttnFwdSm80INS1_25CollectiveMainloopFwdSm80ILi4ELi1ELb0EN4cute5tupleIJNS5_1CILi128EEENS7_ILi96EEENS7_ILi64EEEEEELi64ENS_10bfloat16_tEfNS_4arch4Sm80ELb0ELb1ELb0ELb0ELb1ELb0ELb1ELb0EEENS1_21CollectiveEpilogueFwdINS6_IJS8_SA_S9_EEENS6_IJNS7_ILi1EEESI_SI_EEESC_SE_Li128ELb0ELb1ELb0ELb0EEENS1_19SingleTileSchedulerILb0ELb0ELb1ELi128EEEEEEEEEvNT_6ParamsE,"ax",@progbits
	.align	128
.text._ZN7cutlass13device_kernelIN5flash19enable_sm80_to_sm89INS1_16FlashAttnFwdSm80INS1_25CollectiveMainloopFwdSm80ILi4ELi1ELb0EN4cute5tupleIJNS5_1CILi128EEENS7_ILi96EEENS7_ILi64EEEEEELi64ENS_10bfloat16_tEfNS_4arch4Sm80ELb0ELb1ELb0ELb0ELb1ELb0ELb1ELb0EEENS1_21CollectiveEpilogueFwdINS6_IJS8_SA_S9_EEENS6_IJNS7_ILi1EEESI_SI_EEESC_SE_Li128ELb0ELb1ELb0ELb0EEENS1_19SingleTileSchedulerILb0ELb0ELb1ELi128EEEEEEEEEvNT_6ParamsE:
        .type           _ZN7cutlass13device_kernelIN5flash19enable_sm80_to_sm89INS1_16FlashAttnFwdSm80INS1_25CollectiveMainloopFwdSm80ILi4ELi1ELb0EN4cute5tupleIJNS5_1CILi128EEENS7_ILi96EEENS7_ILi64EEEEEELi64ENS_10bfloat16_tEfNS_4arch4Sm80ELb0ELb1ELb0ELb0ELb1ELb0ELb1ELb0EEENS1_21CollectiveEpilogueFwdINS6_IJS8_SA_S9_EEENS6_IJNS7_ILi1EEESI_SI_EEESC_SE_Li128ELb0ELb1ELb0ELb0EEENS1_19SingleTileSchedulerILb0ELb0ELb1ELi128EEEEEEEEEvNT_6ParamsE,@function
        .size           _ZN7cutlass13device_kernelIN5flash19enable_sm80_to_sm89INS1_16FlashAttnFwdSm80INS1_25CollectiveMainloopFwdSm80ILi4ELi1ELb0EN4cute5tupleIJNS5_1CILi128EEENS7_ILi96EEENS7_ILi64EEEEEELi64ENS_10bfloat16_tEfNS_4arch4Sm80ELb0ELb1ELb0ELb0ELb1ELb0ELb1ELb0EEENS1_21CollectiveEpilogueFwdINS6_IJS8_SA_S9_EEENS6_IJNS7_ILi1EEESI_SI_EEESC_SE_Li128ELb0ELb1ELb0ELb0EEENS1_19SingleTileSchedulerILb0ELb0ELb1ELi128EEEEEEEEEvNT_6ParamsE,(.L_x_12 - _ZN7cutlass13device_kernelIN5flash19enable_sm80_to_sm89INS1_16FlashAttnFwdSm80INS1_25CollectiveMainloopFwdSm80ILi4ELi1ELb0EN4cute5tupleIJNS5_1CILi128EEENS7_ILi96EEENS7_ILi64EEEEEELi64ENS_10bfloat16_tEfNS_4arch4Sm80ELb0ELb1ELb0ELb0ELb1ELb0ELb1ELb0EEENS1_21CollectiveEpilogueFwdINS6_IJS8_SA_S9_EEENS6_IJNS7_ILi1EEESI_SI_EEESC_SE_Li128ELb0ELb1ELb0ELb0EEENS1_19SingleTileSchedulerILb0ELb0ELb1ELi128EEEEEEEEEvNT_6ParamsE)
        .other          _ZN7cutlass13device_kernelIN5flash19enable_sm80_to_sm89INS1_16FlashAttnFwdSm80INS1_25CollectiveMainloopFwdSm80ILi4ELi1ELb0EN4cute5tupleIJNS5_1CILi128EEENS7_ILi96EEENS7_ILi64EEEEEELi64ENS_10bfloat16_tEfNS_4arch4Sm80ELb0ELb1ELb0ELb0ELb1ELb0ELb1ELb0EEENS1_21CollectiveEpilogueFwdINS6_IJS8_SA_S9_EEENS6_IJNS7_ILi1EEESI_SI_EEESC_SE_Li128ELb0ELb1ELb0ELb0EEENS1_19SingleTileSchedulerILb0ELb0ELb1ELi128EEEEEEEEEvNT_6ParamsE,@"STO_CUDA_ENTRY STV_DEFAULT"
_ZN7cutlass13device_kernelIN5flash19enable_sm80_to_sm89INS1_16FlashAttnFwdSm80INS1_25CollectiveMainloopFwdSm80ILi4ELi1ELb0EN4cute5tupleIJNS5_1CILi128EEENS7_ILi96EEENS7_ILi64EEEEEELi64ENS_10bfloat16_tEfNS_4arch4Sm80ELb0ELb1ELb0ELb0ELb1ELb0ELb1ELb0EEENS1_21CollectiveEpilogueFwdINS6_IJS8_SA_S9_EEENS6_IJNS7_ILi1EEESI_SI_EEESC_SE_Li128ELb0ELb1ELb0ELb0EEENS1_19SingleTileSchedulerILb0ELb0ELb1ELi128EEEEEEEEEvNT_6ParamsE:
[----:B------:R-:W-:Y:S01]  /*0000*/  LDC R1, c[0x0][0x28] ;  /* 0x00000a00ff017b82 */ /* 0x000fe20000000800 */
[----:B------:R-:W-:Y:S05]  /*0010*/  EXIT ;  /* 0x000000000000794d */ /* 0x000fea0003800000 */
.L_x_3:
        /* <DEDUP_REMOVED lines=14> */
.L_x_12:


//--------------------- .text._ZN7cutlass13device_kernelIN5flash19enable_sm80_to_sm89INS1_16FlashAttnFwdSm80INS1_25CollectiveMainloopFwdSm80ILi4ELi1ELb0EN4cute5tupleIJNS5_1CILi128EEENS7_ILi96EEENS7_ILi64EEEEEELi64ENS_10bfloat16_tEfNS_4arch4Sm80ELb0ELb1ELb0ELb1ELb1ELb0ELb1ELb0EEENS1_21CollectiveEpilogueFwdINS6_IJS8_SA_S9_EEENS6_IJNS7_ILi1EEESI_SI_EEESC_SE_Li128ELb1ELb1ELb0ELb0EEENS1_19SingleTileSchedulerILb1ELb0ELb1ELi128EEEEEEEEEvNT_6ParamsE --------------------------
	.section	.text._ZN7cutlass13device_kernelIN5flash19enable_sm80_to_sm89INS1_16FlashAttnFwdSm80INS1_25CollectiveMainloopFwdSm80ILi4ELi1ELb0EN4cute5tupleIJNS5_1CILi128EEENS7_ILi96EEENS7_ILi64EEEEEELi64ENS_10bfloat16_tEfNS_4arch4Sm80ELb0ELb1ELb0ELb1ELb1ELb0ELb1ELb0EEENS1_21CollectiveEpilogueFwdINS6_IJS8_SA_S9_EEENS6_IJNS7_ILi1EEESI_SI_EEESC_SE_Li128ELb1ELb1ELb0ELb0EEENS1_19SingleTileSchedulerILb1ELb0ELb1ELi128EEEEEEEEEvNT_6ParamsE,"ax",@progbits
	.align	128
.text._ZN7cutlass13device_kernelIN5flash19enable_sm80_to_sm89INS1_16FlashAttnFwdSm80INS1_25CollectiveMainloopFwdSm80ILi4ELi1ELb0EN4cute5tupleIJNS5_1CILi128EEENS7_ILi96EEENS7_ILi64EEEEEELi64ENS_10bfloat16_tEfNS_4arch4Sm80ELb0ELb1ELb0ELb1ELb1ELb0ELb1ELb0EEENS1_21CollectiveEpilogueFwdINS6_IJS8_SA_S9_EEENS6_IJNS7_ILi1EEESI_SI_EEESC_SE_Li128ELb1ELb1ELb0ELb0EEENS1_19SingleTileSchedulerILb1ELb0ELb1ELi128EEEEEEEEEvNT_6ParamsE:
        .type           _ZN7cutlass13device_kernelIN5flash19enable_sm80_to_sm89INS1_16FlashAttnFwdSm80INS1_25CollectiveMainloopFwdSm80ILi4ELi1ELb0EN4cute5tupleIJNS5_1CILi128EEENS7_ILi96EEENS7_ILi64EEEEEELi64ENS_10bfloat16_tEfNS_4arch4Sm80ELb0ELb1ELb0ELb1ELb1ELb0ELb1ELb0EEENS1_21CollectiveEpilogueFwdINS6_IJS8_SA_S9_EEENS6_IJNS7_ILi1EEESI_SI_EEESC_SE_Li128ELb1ELb1ELb0ELb0EEENS1_19SingleTileSchedulerILb1ELb0ELb1ELi128EEEEEEEEEvNT_6ParamsE,@function
        .size           _ZN7cutlass13device_kernelIN5flash19enable_sm80_to_sm89INS1_16FlashAttnFwdSm80INS1_25CollectiveMainloopFwdSm80ILi4ELi1ELb0EN4cute5tupleIJNS5_1CILi128EEENS7_ILi96EEENS7_ILi64EEEEEELi64ENS_10bfloat16_tEfNS_4arch4Sm80ELb0ELb1ELb0ELb1ELb1ELb0ELb1ELb0EEENS1_21CollectiveEpilogueFwdINS6_IJS8_SA_S9_EEENS6_IJNS7_ILi1EEESI_SI_EEESC_SE_Li128ELb1ELb1ELb0ELb0EEENS1_19SingleTileSchedulerILb1ELb0ELb1ELi128EEEEEEEEEvNT_6ParamsE,(.L_x_13 - _ZN7cutlass13device_kernelIN5flash19enable_sm80_to_sm89INS1_16FlashAttnFwdSm80INS1_25CollectiveMainloopFwdSm80ILi4ELi1ELb0EN4cute5tupleIJNS5_1CILi128EEENS7_ILi96EEENS7_ILi64EEEEEELi64ENS_10bfloat16_tEfNS_4arch4Sm80ELb0ELb1ELb0ELb1ELb1ELb0ELb1ELb0EEENS1_21CollectiveEpilogueFwdINS6_IJS8_SA_S9_EEENS6_IJNS7_ILi1EEESI_SI_EEESC_SE_Li128ELb1ELb1ELb0ELb0EEENS1_19SingleTileSchedulerILb1ELb0ELb1ELi128EEEEEEEEEvNT_6ParamsE)
        .other          _ZN7cutlass13device_kernelIN5flash19enable_sm80_to_sm89INS1_16FlashAttnFwdSm80INS1_25CollectiveMainloopFwdSm80ILi4ELi1ELb0EN4cute5tupleIJNS5_1CILi128EEENS7_ILi96EEENS7_ILi64EEEEEELi64ENS_10bfloat16_tEfNS_4arch4Sm80ELb0ELb1ELb0ELb1ELb1ELb0ELb1ELb0EEENS1_21CollectiveEpilogueFwdINS6_IJS8_SA_S9_EEENS6_IJNS7_ILi1EEESI_SI_EEESC_SE_Li128ELb1ELb1ELb0ELb0EEENS1_19SingleTileSchedulerILb1ELb0ELb1ELi128EEEEEEEEEvNT_6ParamsE,@"STO_CUDA_ENTRY STV_DEFAULT"
_ZN7cutlass13device_kernelIN5flash19enable_sm80_to_sm89INS1_16FlashAttnFwdSm80INS1_25CollectiveMainloopFwdSm80ILi4ELi1ELb0EN4cute5tupleIJNS5_1CILi128EEENS7_ILi96EEENS7_ILi64EEEEEELi64ENS_10bfloat16_tEfNS_4arch4Sm80ELb0ELb1ELb0ELb1ELb1ELb0ELb1ELb0EEENS1_21CollectiveEpilogueFwdINS6_IJS8_SA_S9_EEENS6_IJNS7_ILi1EEESI_SI_EEESC_SE_Li128ELb1ELb1ELb0ELb0EEENS1_19SingleTileSchedulerILb1ELb0ELb1ELi128EEEEEEEEEvNT_6ParamsE:
[----:B------:R-:W-:Y:S01]  /*0000*/  LDC R1, c[0x0][0x28] ;  /* 0x00000a00ff017b82 */ /* 0x000fe20000000800 */
[----:B------:R-:W-:Y:S05]  /*0010*/  EXIT ;  /* 0x000000000000794d */ /* 0x000fea0003800000 */
.L_x_4:
        /* <DEDUP_REMOVED lines=14> */
.L_x_13:


//--------------------- .text._ZN7cutlass13device_kernelIN5flash19enable_sm80_to_sm89INS1_16FlashAttnFwdSm80INS1_25CollectiveMainloopFwdSm80ILi4ELi1ELb0EN4cute5tupleIJNS5_1CILi128EEENS7_ILi96EEENS7_ILi64EEEEEELi64ENS_10bfloat16_tEfNS_4arch4Sm80ELb0ELb1ELb0ELb1ELb1ELb1ELb1ELb0EEENS1_21CollectiveEpilogueFwdINS6_IJS8_SA_S9_EEENS6_IJNS7_ILi1EEESI_SI_EEESC_SE_Li128ELb1ELb1ELb0ELb0EEENS1_19SingleTileSchedulerILb1ELb0ELb1ELi128EEEEEEEEEvNT_6ParamsE --------------------------
	.section	.text._ZN7cutlass13device_kernelIN5flash19enable_sm80_to_sm89INS1_16FlashAttnFwdSm80INS1_25CollectiveMainloopFwdSm80ILi4ELi1ELb0EN4cute5tupleIJNS5_1CILi128EEENS7_ILi96EEENS7_ILi64EEEEEELi64ENS_10bfloat16_tEfNS_4arch4Sm80ELb0ELb1ELb0ELb1ELb1ELb1ELb1ELb0EEENS1_21CollectiveEpilogueFwdINS6_IJS8_SA_S9_EEENS6_IJNS7_ILi1EEESI_SI_EEESC_SE_Li128ELb1ELb1ELb0ELb0EEENS1_19SingleTileSchedulerILb1ELb0ELb1ELi128EEEEEEEEEvNT_6ParamsE,"ax",@progbits
	.align	128
.text._ZN7cutlass13device_kernelIN5flash19enable_sm80_to_sm89INS1_16FlashAttnFwdSm80INS1_25CollectiveMainloopFwdSm80ILi4ELi1ELb0EN4cute5tupleIJNS5_1CILi128EEENS7_ILi96EEENS7_ILi64EEEEEELi64ENS_10bfloat16_tEfNS_4arch4Sm80ELb0ELb1ELb0ELb1ELb1ELb1ELb1ELb0EEENS1_21CollectiveEpilogueFwdINS6_IJS8_SA_S9_EEENS6_IJNS7_ILi1EEESI_SI_EEESC_SE_Li128ELb1ELb1ELb0ELb0EEENS1_19SingleTileSchedulerILb1ELb0ELb1ELi128EEEEEEEEEvNT_6ParamsE:
        .type           _ZN7cutlass13device_kernelIN5flash19enable_sm80_to_sm89INS1_16FlashAttnFwdSm80INS1_25CollectiveMainloopFwdSm80ILi4ELi1ELb0EN4cute5tupleIJNS5_1CILi128EEENS7_ILi96EEENS7_ILi64EEEEEELi64ENS_10bfloat16_tEfNS_4arch4Sm80ELb0ELb1ELb0ELb1ELb1ELb1ELb1ELb0EEENS1_21CollectiveEpilogueFwdINS6_IJS8_SA_S9_EEENS6_IJNS7_ILi1EEESI_SI_EEESC_SE_Li128ELb1ELb1ELb0ELb0EEENS1_19SingleTileSchedulerILb1ELb0ELb1ELi128EEEEEEEEEvNT_6ParamsE,@function
        .size           _ZN7cutlass13device_kernelIN5flash19enable_sm80_to_sm89INS1_16FlashAttnFwdSm80INS1_25CollectiveMainloopFwdSm80ILi4ELi1ELb0EN4cute5tupleIJNS5_1CILi128EEENS7_ILi96EEENS7_ILi64EEEEEELi64ENS_10bfloat16_tEfNS_4arch4Sm80ELb0ELb1ELb0ELb1ELb1ELb1ELb1ELb0EEENS1_21CollectiveEpilogueFwdINS6_IJS8_SA_S9_EEENS6_IJNS7_ILi1EEESI_SI_EEESC_SE_Li128ELb1ELb1ELb0ELb0EEENS1_19SingleTileSchedulerILb1ELb0ELb1ELi128EEEEEEEEEvNT_6ParamsE,(.L_x_14 - _ZN7cutlass13device_kernelIN5flash19enable_sm80_to_sm89INS1_16FlashAttnFwdSm80INS1_25CollectiveMainloopFwdSm80ILi4ELi1ELb0EN4cute5tupleIJNS5_1CILi128EEENS7_ILi96EEENS7_ILi64EEEEEELi64ENS_10bfloat16_tEfNS_4arch4Sm80ELb0ELb1ELb0ELb1ELb1ELb1ELb1ELb0EEENS1_21CollectiveEpilogueFwdINS6_IJS8_SA_S9_EEENS6_IJNS7_ILi1EEESI_SI_EEESC_SE_Li128ELb1ELb1ELb0ELb0EEENS1_19SingleTileSchedulerILb1ELb0ELb1ELi128EEEEEEEEEvNT_6ParamsE)
        .other          _ZN7cutlass13device_kernelIN5flash19enable_sm80_to_sm89INS1_16FlashAttnFwdSm80INS1_25CollectiveMainloopFwdSm80ILi4ELi1ELb0EN4cute5tupleIJNS5_1CILi128EEENS7_ILi96EEENS7_ILi64EEEEEELi64ENS_10bfloat16_tEfNS_4arch4Sm80ELb0ELb1ELb0ELb1ELb1ELb1ELb1ELb0EEENS1_21CollectiveEpilogueFwdINS6_IJS8_SA_S9_EEENS6_IJNS7_ILi1EEESI_SI_EEESC_SE_Li128ELb1ELb1ELb0ELb0EEENS1_19SingleTileSchedulerILb1ELb0ELb1ELi128EEEEEEEEEvNT_6ParamsE,@"STO_CUDA_ENTRY STV_DEFAULT"
_ZN7cutlass13device_kernelIN5flash19enable_sm80_to_sm89INS1_16FlashAttnFwdSm80INS1_25CollectiveMainloopFwdSm80ILi4ELi1ELb0EN4cute5tupleIJNS5_1CILi128EEENS7_ILi96EEENS7_ILi64EEEEEELi64ENS_10bfloat16_tEfNS_4arch4Sm80ELb0ELb1ELb0ELb1ELb1ELb1ELb1ELb0EEENS1_21CollectiveEpilogueFwdINS6_IJS8_SA_S9_EEENS6_IJNS7_ILi1EEESI_SI_EEESC_SE_Li128ELb1ELb1ELb0ELb0EEENS1_19SingleTileSchedulerILb1ELb0ELb1ELi128EEEEEEEEEvNT_6ParamsE:
[----:B------:R-:W-:Y:S01]  /*0000*/  LDC R1, c[0x0][0x28] ;  /* 0x00000a00ff017b82 */ /* 0x000fe20000000800 */
[----:B------:R-:W-:Y:S05]  /*0010*/  EXIT ;  /* 0x000000000000794d */ /* 0x000fea0003800000 */
.L_x_5:
        /* <DEDUP_REMOVED lines=14> */
.L_x_14:


//--------------------- .text._ZN7cutlass13device_kernelIN5flash19enable_sm80_to_sm89INS1_16FlashAttnFwdSm80INS1_25CollectiveMainloopFwdSm80ILi4ELi1ELb0EN4cute5tupleIJNS5_1CILi128EEENS7_ILi112EEENS7_ILi64EEEEEELi64ENS_10bfloat16_tEfNS_4arch4Sm80ELb1ELb0ELb0ELb0ELb1ELb0ELb1ELb0EEENS1_21CollectiveEpilogueFwdINS6_IJS8_SA_S9_EEENS6_IJNS7_ILi1EEESI_SI_EEESC_SE_Li128ELb0ELb1ELb0ELb0EEENS1_30DynamicPersistentTileSchedulerILi128ELi128ELb0ELb1ELb0EEEEEEEEEvNT_6ParamsE --------------------------
	.section	.text._ZN7cutlass13device_kernelIN5flash19enable_sm80_to_sm89INS1_16FlashAttnFwdSm80INS1_25CollectiveMainloopFwdSm80ILi4ELi1ELb0EN4cute5tupleIJNS5_1CILi128EEENS7_ILi112EEENS7_ILi64EEEEEELi64ENS_10bfloat16_tEfNS_4arch4Sm80ELb1ELb0ELb0ELb0ELb1ELb0ELb1ELb0EEENS1_21CollectiveEpilogueFwdINS6_IJS8_SA_S9_EEENS6_IJNS7_ILi1EEESI_SI_EEESC_SE_Li128ELb0ELb1ELb0ELb0EEENS1_30DynamicPersistentTileSchedulerILi128ELi128ELb0ELb1ELb0EEEEEEEEEvNT_6ParamsE,"ax",@progbits
	.align	128
.text._ZN7cutlass13device_kernelIN5flash19enable_sm80_to_sm89INS1_16FlashAttnFwdSm80INS1_25CollectiveMainloopFwdSm80ILi4ELi1ELb0EN4cute5tupleIJNS5_1CILi128EEENS7_ILi112EEENS7_ILi64EEEEEELi64ENS_10bfloat16_tEfNS_4arch4Sm80ELb1ELb0ELb0ELb0ELb1ELb0ELb1ELb0EEENS1_21CollectiveEpilogueFwdINS6_IJS8_SA_S9_EEENS6_IJNS7_ILi1EEESI_SI_EEESC_SE_Li128ELb0ELb1ELb0ELb0EEENS1_30DynamicPersistentTileSchedulerILi128ELi128ELb0ELb1ELb0EEEEEEEEEvNT_6ParamsE:
        .type           _ZN7cutlass13device_kernelIN5flash19enable_sm80_to_sm89INS1_16FlashAttnFwdSm80INS1_25CollectiveMainloopFwdSm80ILi4ELi1ELb0EN4cute5tupleIJNS5_1CILi128EEENS7_ILi112EEENS7_ILi64EEEEEELi64ENS_10bfloat16_tEfNS_4arch4Sm80ELb1ELb0ELb0ELb0ELb1ELb0ELb1ELb0EEENS1_21CollectiveEpilogueFwdINS6_IJS8_SA_S9_EEENS6_IJNS7_ILi1EEESI_SI_EEESC_SE_Li128ELb0ELb1ELb0ELb0EEENS1_30DynamicPersistentTileSchedulerILi128ELi128ELb0ELb1ELb0EEEEEEEEEvNT_6ParamsE,@function
        .size           _ZN7cutlass13device_kernelIN5flash19enable_sm80_to_sm89INS1_16FlashAttnFwdSm80INS1_25CollectiveMainloopFwdSm80ILi4ELi1ELb0EN4cute5tupleIJNS5_1CILi128EEENS7_ILi112EEENS7_ILi64EEEEEELi64ENS_10bfloat16_tEfNS_4arch4Sm80ELb1ELb0ELb0ELb0ELb1ELb0ELb1ELb0EEENS1_21CollectiveEpilogueFwdINS6_IJS8_SA_S9_EEENS6_IJNS7_ILi1EEESI_SI_EEESC_SE_Li128ELb0ELb1ELb0ELb0EEENS1_30DynamicPersistentTileSchedulerILi128ELi128ELb0ELb1ELb0EEEEEEEEEvNT_6ParamsE,(.L_x_15 - _ZN7cutlass13device_kernelIN5flash19enable_sm80_to_sm89INS1_16FlashAttnFwdSm80INS1_25CollectiveMainloopFwdSm80ILi4ELi1ELb0EN4cute5tupleIJNS5_1CILi128EEENS7_ILi112EEENS7_ILi64EEEEEELi64ENS_10bfloat16_tEfNS_4arch4Sm80ELb1ELb0ELb0ELb0ELb1ELb0ELb1ELb0EEENS1_21CollectiveEpilogueFwdINS6_IJS8_SA_S9_EEENS6_IJNS7_ILi1EEESI_SI_EEESC_SE_Li128ELb0ELb1ELb0ELb0EEENS1_30DynamicPersistentTileSchedulerILi128ELi128ELb0ELb1ELb0EEEEEEEEEvNT_6ParamsE)
        .other          _ZN7cutlass13device_kernelIN5flash19enable_sm80_to_sm89INS1_16FlashAttnFwdSm80INS1_25CollectiveMainloopFwdSm80ILi4ELi1ELb0EN4cute5tupleIJNS5_1CILi128EEENS7_ILi112EEENS7_ILi64EEEEEELi64ENS_10bfloat16_tEfNS_4arch4Sm80ELb1ELb0ELb0ELb0ELb1ELb0ELb1ELb0EEENS1_21CollectiveEpilogueFwdINS6_IJS8_SA_S9_EEENS6_IJNS7_ILi1EEESI_SI_EEESC_SE_Li128ELb0ELb1ELb0ELb0EEENS1_30DynamicPersistentTileSchedulerILi128ELi128ELb0ELb1ELb0EEEEEEEEEvNT_6ParamsE,@"STO_CUDA_ENTRY STV_DEFAULT"
_ZN7cutlass13device_kernelIN5flash19enable_sm80_to_sm89INS1_16FlashAttnFwdSm80INS1_25CollectiveMainloopFwdSm80ILi4ELi1ELb0EN4cute5tupleIJNS5_1CILi128EEENS7_ILi112EEENS7_ILi64EEEEEELi64ENS_10bfloat16_tEfNS_4arch4Sm80ELb1ELb0ELb0ELb0ELb1ELb0ELb1ELb0EEENS1_21CollectiveEpilogueFwdINS6_IJS8_SA_S9_EEENS6_IJNS7_ILi1EEESI_SI_EEESC_SE_Li128ELb0ELb1ELb0ELb0EEENS1_30DynamicPersistentTileSchedulerILi128ELi128ELb0ELb1ELb0EEEEEEEEEvNT_6ParamsE:
[----:B------:R-:W-:Y:S01]  /*0000*/  LDC R1, c[0x0][0x28] ;  /* 0x00000a00ff017b82 */ /* 0x000fe20000000800 */
[----:B------:R-:W-:Y:S05]  /*0010*/  EXIT ;  /* 0x000000000000794d */ /* 0x000fea0003800000 */
.L_x_6:
        /* <DEDUP_REMOVED lines=14> */
.L_x_15:


//--------------------- .text._ZN7cutlass13device_kernelIN5flash19enable_sm80_to_sm89INS1_16FlashAttnFwdSm80INS1_25CollectiveMainloopFwdSm80ILi4ELi1ELb0EN4cute5tupleIJNS5_1CILi128EEENS7_ILi112EEENS7_ILi64EEEEEELi64ENS_10bfloat16_tEfNS_4arch4Sm80ELb1ELb0ELb0ELb1ELb1ELb0ELb1ELb0EEENS1_21CollectiveEpilogueFwdINS6_IJS8_SA_S9_EEENS6_IJNS7_ILi1EEESI_SI_EEESC_SE_Li128ELb1ELb1ELb0ELb0EEENS1_19SingleTileSchedulerILb1ELb0ELb1ELi128EEEEEEEEEvNT_6ParamsE --------------------------
	.section	.text._ZN7cutlass13device_kernelIN5flash19enable_sm80_to_sm89INS1_16FlashAttnFwdSm80INS1_25CollectiveMainloopFwdSm80ILi4ELi1ELb0EN4cute5tupleIJNS5_1CILi128EEENS7_ILi112EEENS7_ILi64EEEEEELi64ENS_10bfloat16_tEfNS_4arch4Sm80ELb1ELb0ELb0ELb1ELb1ELb0ELb1ELb0EEENS1_21CollectiveEpilogueFwdINS6_IJS8_SA_S9_EEENS6_IJNS7_ILi1EEESI_SI_EEESC_SE_Li128ELb1ELb1ELb0ELb0EEENS1_19SingleTileSchedulerILb1ELb0ELb1ELi128EEEEEEEEEvNT_6ParamsE,"ax",@progbits
	.align	128
.text._ZN7cutlass13device_kernelIN5flash19enable_sm80_to_sm89INS1_16FlashAttnFwdSm80INS1_25CollectiveMainloopFwdSm80ILi4ELi1ELb0EN4cute5tupleIJNS5_1CILi128EEENS7_ILi112EEENS7_ILi64EEEEEELi64ENS_10bfloat16_tEfNS_4arch4Sm80ELb1ELb0ELb0ELb1ELb1ELb0ELb1ELb0EEENS1_21CollectiveEpilogueFwdINS6_IJS8_SA_S9_EEENS6_IJNS7_ILi1EEESI_SI_EEESC_SE_Li128ELb1ELb1ELb0ELb0EEENS1_19SingleTileSchedulerILb1ELb0ELb1ELi128EEEEEEEEEvNT_6ParamsE:
        .type           _ZN7cutlass13device_kernelIN5flash19enable_sm80_to_sm89INS1_16FlashAttnFwdSm80INS1_25CollectiveMainloopFwdSm80ILi4ELi1ELb0EN4cute5tupleIJNS5_1CILi128EEENS7_ILi112EEENS7_ILi64EEEEEELi64ENS_10bfloat16_tEfNS_4arch4Sm80ELb1ELb0ELb0ELb1ELb1ELb0ELb1ELb0EEENS1_21CollectiveEpilogueFwdINS6_IJS8_SA_S9_EEENS6_IJNS7_ILi1EEESI_SI_EEESC_SE_Li128ELb1ELb1ELb0ELb0EEENS1_19SingleTileSchedulerILb1ELb0ELb1ELi128EEEEEEEEEvNT_6ParamsE,@function
        .size           _ZN7cutlass13device_kernelIN5flash19enable_sm80_to_sm89INS1_16FlashAttnFwdSm80INS1_25CollectiveMainloopFwdSm80ILi4ELi1ELb0EN4cute5tupleIJNS5_1CILi128EEENS7_ILi112EEENS7_ILi64EEEEEELi64ENS_10bfloat16_tEfNS_4arch4Sm80ELb1ELb0ELb0ELb1ELb1ELb0ELb1ELb0EEENS1_21CollectiveEpilogueFwdINS6_IJS8_SA_S9_EEENS6_IJNS7_ILi1EEESI_SI_EEESC_SE_Li128ELb1ELb1ELb0ELb0EEENS1_19SingleTileSchedulerILb1ELb0ELb1ELi128EEEEEEEEEvNT_6ParamsE,(.L_x_16 - _ZN7cutlass13device_kernelIN5flash19enable_sm80_to_sm89INS1_16FlashAttnFwdSm80INS1_25CollectiveMainloopFwdSm80ILi4ELi1ELb0EN4cute5tupleIJNS5_1CILi128EEENS7_ILi112EEENS7_ILi64EEEEEELi64ENS_10bfloat16_tEfNS_4arch4Sm80ELb1ELb0ELb0ELb1ELb1ELb0ELb1ELb0EEENS1_21CollectiveEpilogueFwdINS6_IJS8_SA_S9_EEENS6_IJNS7_ILi1EEESI_SI_EEESC_SE_Li128ELb1ELb1ELb0ELb0EEENS1_19SingleTileSchedulerILb1ELb0ELb1ELi128EEEEEEEEEvNT_6ParamsE)
        .other          _ZN7cutlass13device_kernelIN5flash19enable_sm80_to_sm89INS1_16FlashAttnFwdSm80INS1_25CollectiveMainloopFwdSm80ILi4ELi1ELb0EN4cute5tupleIJNS5_1CILi128EEENS7_ILi112EEENS7_ILi64EEEEEELi64ENS_10bfloat16_tEfNS_4arch4Sm80ELb1ELb0ELb0ELb1ELb1ELb0ELb1ELb0EEENS1_21CollectiveEpilogueFwdINS6_IJS8_SA_S9_EEENS6_IJNS7_ILi1EEESI_SI_EEESC_SE_Li128ELb1ELb1ELb0ELb0EEENS1_19SingleTileSchedulerILb1ELb0ELb1ELi128EEEEEEEEEvNT_6ParamsE,@"STO_CUDA_ENTRY STV_DEFAULT"
_ZN7cutlass13device_kernelIN5flash19enable_sm80_to_sm89INS1_16FlashAttnFwdSm80INS1_25CollectiveMainloopFwdSm80ILi4ELi1ELb0EN4cute5tupleIJNS5_1CILi128EEENS7_ILi112EEENS7_ILi64EEEEEELi64ENS_10bfloat16_tEfNS_4arch4Sm80ELb1ELb0ELb0ELb1ELb1ELb0ELb1ELb0EEENS1_21CollectiveEpilogueFwdINS6_IJS8_SA_S9_EEENS6_IJNS7_ILi1EEESI_SI_EEESC_SE_Li128ELb1ELb1ELb0ELb0EEENS1_19SingleTileSchedulerILb1ELb0ELb1ELi128EEEEEEEEEvNT_6ParamsE:
[----:B------:R-:W-:Y:S01]  /*0000*/  LDC R1, c[0x0][0x28] ;  /* 0x00000a00ff017b82 */ /* 0x000fe20000000800 */
[----:B------:R-:W-:Y:S05]  /*0010*/  EXIT ;  /* 0x000000000000794d */ /* 0x000fea0003800000 */
.L_x_7:
        /* <DEDUP_REMOVED lines=14> */
.L_x_16:


//--------------------- .text._ZN7cutlass13device_kernelIN5flash19enable_sm80_to_sm89INS1_16FlashAttnFwdSm80INS1_25CollectiveMainloopFwdSm80ILi4ELi1ELb0EN4cute5tupleIJNS5_1CILi128EEENS7_ILi112EEENS7_ILi64EEEEEELi64ENS_10bfloat16_tEfNS_4arch4Sm80ELb1ELb0ELb0ELb1ELb1ELb1ELb1ELb0EEENS1_21CollectiveEpilogueFwdINS6_IJS8_SA_S9_EEENS6_IJNS7_ILi1EEESI_SI_EEESC_SE_Li128ELb1ELb1ELb0ELb0EEENS1_19SingleTileSchedulerILb1ELb0ELb1ELi128EEEEEEEEEvNT_6ParamsE --------------------------
	.section	.text._ZN7cutlass13device_kernelIN5flash19enable_sm80_to_sm89INS1_16FlashAttnFwdSm80INS1_25CollectiveMainloopFwdSm80ILi4ELi1ELb0EN4cute5tupleIJNS5_1CILi128EEENS7_ILi112EEENS7_ILi64EEEEEELi64ENS_10bfloat16_tEfNS_4arch4Sm80ELb1ELb0ELb0ELb1ELb1ELb1ELb1ELb0EEENS1_21CollectiveEpilogueFwdINS6_IJS8_SA_S9_EEENS6_IJNS7_ILi1EEESI_SI_EEESC_SE_Li128ELb1ELb1ELb0ELb0EEENS1_19SingleTileSchedulerILb1ELb0ELb1ELi128EEEEEEEEEvNT_6ParamsE,"ax",@progbits
	.align	128
.text._ZN7cutlass13device_kernelIN5flash19enable_sm80_to_sm89INS1_16FlashAttnFwdSm80INS1_25CollectiveMainloopFwdSm80ILi4ELi1ELb0EN4cute5tupleIJNS5_1CILi128EEENS7_ILi112EEENS7_ILi64EEEEEELi64ENS_10bfloat16_tEfNS_4arch4Sm80ELb1ELb0ELb0ELb1ELb1ELb1ELb1ELb0EEENS1_21CollectiveEpilogueFwdINS6_IJS8_SA_S9_EEENS6_IJNS7_ILi1EEESI_SI_EEESC_SE_Li128ELb1ELb1ELb0ELb0EEENS1_19SingleTileSchedulerILb1ELb0ELb1ELi128EEEEEEEEEvNT_6ParamsE:
        .type           _ZN7cutlass13device_kernelIN5flash19enable_sm80_to_sm89INS1_16FlashAttnFwdSm80INS1_25CollectiveMainloopFwdSm80ILi4ELi1ELb0EN4cute5tupleIJNS5_1CILi128EEENS7_ILi112EEENS7_ILi64EEEEEELi64ENS_10bfloat16_tEfNS_4arch4Sm80ELb1ELb0ELb0ELb1ELb1ELb1ELb1ELb0EEENS1_21CollectiveEpilogueFwdINS6_IJS8_SA_S9_EEENS6_IJNS7_ILi1EEESI_SI_EEESC_SE_Li128ELb1ELb1ELb0ELb0EEENS1_19SingleTileSchedulerILb1ELb0ELb1ELi128EEEEEEEEEvNT_6ParamsE,@function
        .size           _ZN7cutlass13device_kernelIN5flash19enable_sm80_to_sm89INS1_16FlashAttnFwdSm80INS1_25CollectiveMainloopFwdSm80ILi4ELi1ELb0EN4cute5tupleIJNS5_1CILi128EEENS7_ILi112EEENS7_ILi64EEEEEELi64ENS_10bfloat16_tEfNS_4arch4Sm80ELb1ELb0ELb0ELb1ELb1ELb1ELb1ELb0EEENS1_21CollectiveEpilogueFwdINS6_IJS8_SA_S9_EEENS6_IJNS7_ILi1EEESI_SI_EEESC_SE_Li128ELb1ELb1ELb0ELb0EEENS1_19SingleTileSchedulerILb1ELb0ELb1ELi128EEEEEEEEEvNT_6ParamsE,(.L_x_17 - _ZN7cutlass13device_kernelIN5flash19enable_sm80_to_sm89INS1_16FlashAttnFwdSm80INS1_25CollectiveMainloopFwdSm80ILi4ELi1ELb0EN4cute5tupleIJNS5_1CILi128EEENS7_ILi112EEENS7_ILi64EEEEEELi64ENS_10bfloat16_tEfNS_4arch4Sm80ELb1ELb0ELb0ELb1ELb1ELb1ELb1ELb0EEENS1_21CollectiveEpilogueFwdINS6_IJS8_SA_S9_EEENS6_IJNS7_ILi1EEESI_SI_EEESC_SE_Li128ELb1ELb1ELb0ELb0EEENS1_19SingleTileSchedulerILb1ELb0ELb1ELi128EEEEEEEEEvNT_6ParamsE)
        .other          _ZN7cutlass13device_kernelIN5flash19enable_sm80_to_sm89INS1_16FlashAttnFwdSm80INS1_25CollectiveMainloopFwdSm80ILi4ELi1ELb0EN4cute5tupleIJNS5_1CILi128EEENS7_ILi112EEENS7_ILi64EEEEEELi64ENS_10bfloat16_tEfNS_4arch4Sm80ELb1ELb0ELb0ELb1ELb1ELb1ELb1ELb0EEENS1_21CollectiveEpilogueFwdINS6_IJS8_SA_S9_EEENS6_IJNS7_ILi1EEESI_SI_EEESC_SE_Li128ELb1ELb1ELb0ELb0EEENS1_19SingleTileSchedulerILb1ELb0ELb1ELi128EEEEEEEEEvNT_6ParamsE,@"STO_CUDA_ENTRY STV_DEFAULT"
_ZN7cutlass13device_kernelIN5flash19enable_sm80_to_sm89INS1_16FlashAttnFwdSm80INS1_25CollectiveMainloopFwdSm80ILi4ELi1ELb0EN4cute5tupleIJNS5_1CILi128EEENS7_ILi112EEENS7_ILi64EEEEEELi64ENS_10bfloat16_tEfNS_4arch4Sm80ELb1ELb0ELb0ELb1ELb1ELb1ELb1ELb0EEENS1_21CollectiveEpilogueFwdINS6_IJS8_SA_S9_EEENS6_IJNS7_ILi1EEESI_SI_EEESC_SE_Li128ELb1ELb1ELb0ELb0EEENS1_19SingleTileSchedulerILb1ELb0ELb1ELi128EEEEEEEEEvNT_6ParamsE:
[----:B------:R-:W-:Y:S01]  /*0000*/  LDC R1, c[0x0][0x28] ;  /* 0x00000a00ff017b82 */ /* 0x000fe20000000800 */
[----:B------:R-:W-:Y:S05]  /*0010*/  EXIT ;  /* 0x000000000000794d */ /* 0x000fea0003800000 */
.L_x_8:
        /* <DEDUP_REMOVED lines=14> */
.L_x_17:


//--------------------- .nv.shared.reserved.0     --------------------------
	.section	.nv.shared.reserved.0,"aw",@nobits
	.weak		__nv_reservedSMEM_offset_0_alias
	.size		__nv_reservedSMEM_offset_0_alias, 0, 0
	.other		__nv_reservedSMEM_offset_0_alias,@"STO_CUDA_RESERVED_SHARED STV_DEFAULT"
__nv_reservedSMEM_offset_0_alias:
	.zero		0


//--------------------- .nv.global                --------------------------
	.section	.nv.global,"aw",@nobits
.nv.global:
	.type		_ZN71_INTERNAL_decf364e_35_flash_fwd_hdim64_bf16_paged_sm80_cu_c784774a_32044cute1_E,@object
	.size		_ZN71_INTERNAL_decf364e_35_flash_fwd_hdim64_bf16_paged_sm80_cu_c784774a_32044cute1_E,(_ZN71_INTERNAL_decf364e_35_flash_fwd_hdim64_bf16_paged_sm80_cu_c784774a_32044cuda3std3__45__cpo6cbeginE - _ZN71_INTERNAL_decf364e_35_flash_fwd_hdim64_bf16_paged_sm80_cu_c784774a_32044cute1_E)
_ZN71_INTERNAL_decf364e_35_flash_fwd_hdim64_bf16_paged_sm80_cu_c784774a_32044cute1_E:
	.zero		1
	.type		_ZN71_INTERNAL_decf364e_35_flash_fwd_hdim64_bf16_paged_sm80_cu_c784774a_32044cuda3std3__45__cpo6cbeginE,@object
	.size		_ZN71_INTERNAL_decf364e_35_flash_fwd_hdim64_bf16_paged_sm80_cu_c784774a_32044cuda3std3__45__cpo6cbeginE,(_ZN71_INTERNAL_decf364e_35_flash_fwd_hdim64_bf16_paged_sm80_cu_c784774a_32044cuda3std3__48in_placeE - _ZN71_INTERNAL_decf364e_35_flash_fwd_hdim64_bf16_paged_sm80_cu_c784774a_32044cuda3std3__45__cpo6cbeginE)
_ZN71_INTERNAL_decf364e_35_flash_fwd_hdim64_bf16_paged_sm80_cu_c784774a_32044cuda3std3__45__cpo6cbeginE:
	.zero		1
	.type		_ZN71_INTERNAL_decf364e_35_flash_fwd_hdim64_bf16_paged_sm80_cu_c784774a_32044cuda3std3__48in_placeE,@object
	.size		_ZN71_INTERNAL_decf364e_35_flash_fwd_hdim64_bf16_paged_sm80_cu_c784774a_32044cuda3std3__48in_placeE,(_ZN71_INTERNAL_decf364e_35_flash_fwd_hdim64_bf16_paged_sm80_cu_c784774a_32044cuda3std6ranges3__45__cpo9iter_moveE - _ZN71_INTERNAL_decf364e_35_flash_fwd_hdim64_bf16_paged_sm80_cu_c784774a_32044cuda3std3__48in_placeE)
_ZN71_INTERNAL_decf364e_35_flash_fwd_hdim64_bf16_paged_sm80_cu_c784774a_32044cuda3std3__48in_placeE:
	.zero		1
	.type		_ZN71_INTERNAL_decf364e_35_flash_fwd_hdim64_bf16_paged_sm80_cu_c784774a_32044cuda3std6ranges3__45__cpo9iter_moveE,@object
	.size		_ZN71_INTERNAL_decf364e_35_flash_fwd_hdim64_bf16_paged_sm80_cu_c784774a_32044cuda3std6ranges3__45__cpo9iter_moveE,(_ZN71_INTERNAL_decf364e_35_flash_fwd_hdim64_bf16_paged_sm80_cu_c784774a_32044cuda3std3__45__cpo5beginE - _ZN71_INTERNAL_decf364e_35_flash_fwd_hdim64_bf16_paged_sm80_cu_c784774a_32044cuda3std6ranges3__45__cpo9iter_moveE)
_ZN71_INTERNAL_decf364e_35_flash_fwd_hdim64_bf16_paged_sm80_cu_c784774a_32044cuda3std6ranges3__45__cpo9iter_moveE:
	.zero		1
	.type		_ZN71_INTERNAL_decf364e_35_flash_fwd_hdim64_bf16_paged_sm80_cu_c784774a_32044cuda3std3__45__cpo5beginE,@object
	.size		_ZN71_INTERNAL_decf364e_35_flash_fwd_hdim64_bf16_paged_sm80_cu_c784774a_32044cuda3std3__45__cpo5beginE,(_ZN71_INTERNAL_decf364e_35_flash_fwd_hdim64_bf16_paged_sm80_cu_c784774a_32044cuda3std3__473_GLOBAL__N__decf364e_35_flash_fwd_hdim64_bf16_paged_sm80_cu_c784774a_32046ignoreE - _ZN71_INTERNAL_decf364e_35_flash_fwd_hdim64_bf16_paged_sm80_cu_c784774a_32044cuda3std3__45__cpo5beginE)
_ZN71_INTERNAL_decf364e_35_flash_fwd_hdim64_bf16_paged_sm80_cu_c784774a_32044cuda3std3__45__cpo5beginE:
	.zero		1
	.type		_ZN71_INTERNAL_decf364e_35_flash_fwd_hdim64_bf16_paged_sm80_cu_c784774a_32044cuda3std3__473_GLOBAL__N__decf364e_35_flash_fwd_hdim64_bf16_paged_sm80_cu_c784774a_32046ignoreE,@object
	.size		_ZN71_INTERNAL_decf364e_35_flash_fwd_hdim64_bf16_paged_sm80_cu_c784774a_32044cuda3std3__473_GLOBAL__N__decf364e_35_flash_fwd_hdim64_bf16_paged_sm80_cu_c784774a_32046ignoreE,(_ZN71_INTERNAL_decf364e_35_flash_fwd_hdim64_bf16_paged_sm80_cu_c784774a_32044cute7productE - _ZN71_INTERNAL_decf364e_35_flash_fwd_hdim64_bf16_paged_sm80_cu_c784774a_32044cuda3std3__473_GLOBAL__N__decf364e_35_flash_fwd_hdim64_bf16_paged_sm80_cu_c784774a_32046ignoreE)
_ZN71_INTERNAL_decf364e_35_flash_fwd_hdim64_bf16_paged_sm80_cu_c784774a_32044cuda3std3__473_GLOBAL__N__decf364e_35_flash_fwd_hdim64_bf16_paged_sm80_cu_c784774a_32046ignoreE:
	.zero		1
	.type		_ZN71_INTERNAL_decf364e_35_flash_fwd_hdim64_bf16_paged_sm80_cu_c784774a_32044cute7productE,@object
	.size		_ZN71_INTERNAL_decf364e_35_flash_fwd_hdim64_bf16_paged_sm80_cu_c784774a_32044cute7productE,(_ZN71_INTERNAL_decf364e_35_flash_fwd_hdim64_bf16_paged_sm80_cu_c784774a_32044cuda3std3__45__cpo3endE - _ZN71_INTERNAL_decf364e_35_flash_fwd_hdim64_bf16_paged_sm80_cu_c784774a_32044cute7productE)
_ZN71_INTERNAL_decf364e_35_flash_fwd_hdim64_bf16_paged_sm80_cu_c784774a_32044cute7productE:
	.zero		1
	.type		_ZN71_INTERNAL_decf364e_35_flash_fwd_hdim64_bf16_paged_sm80_cu_c784774a_32044cuda3std3__45__cpo3endE,@object
	.size		_ZN71_INTERNAL_decf364e_35_flash_fwd_hdim64_bf16_paged_sm80_cu_c784774a_32044cuda3std3__45__cpo3endE,(_ZN71_INTERNAL_decf364e_35_flash_fwd_hdim64_bf16_paged_sm80_cu_c784774a_32044cuda3std3__419piecewise_constructE - _ZN71_INTERNAL_decf364e_35_flash_fwd_hdim64_bf16_paged_sm80_cu_c784774a_32044cuda3std3__45__cpo3endE)
_ZN71_INTERNAL_decf364e_35_flash_fwd_hdim64_bf16_paged_sm80_cu_c784774a_32044cuda3std3__45__cpo3endE:
	.zero		1
	.type		_ZN71_INTERNAL_decf364e_35_flash_fwd_hdim64_bf16_paged_sm80_cu_c784774a_32044cuda3std3__419piecewise_constructE,@object
	.size		_ZN71_INTERNAL_decf364e_35_flash_fwd_hdim64_bf16_paged_sm80_cu_c784774a_32044cuda3std3__419piecewise_constructE,(_ZN71_INTERNAL_decf364e_35_flash_fwd_hdim64_bf16_paged_sm80_cu_c784774a_32044cuda3std3__45__cpo4cendE - _ZN71_INTERNAL_decf364e_35_flash_fwd_hdim64_bf16_paged_sm80_cu_c784774a_32044cuda3std3__419piecewise_constructE)
_ZN71_INTERNAL_decf364e_35_flash_fwd_hdim64_bf16_paged_sm80_cu_c784774a_32044cuda3std3__419piecewise_constructE:
	.zero		1
	.type		_ZN71_INTERNAL_decf364e_35_flash_fwd_hdim64_bf16_paged_sm80_cu_c784774a_32044cuda3std3__45__cpo4cendE,@object
	.size		_ZN71_INTERNAL_decf364e_35_flash_fwd_hdim64_bf16_paged_sm80_cu_c784774a_32044cuda3std3__45__cpo4cendE,(_ZN71_INTERNAL_decf364e_35_flash_fwd_hdim64_bf16_paged_sm80_cu_c784774a_32044cuda3std6ranges3__45__cpo4swapE - _ZN71_INTERNAL_decf364e_35_flash_fwd_hdim64_bf16_paged_sm80_cu_c784774a_32044cuda3std3__45__cpo4cendE)
_ZN71_INTERNAL_decf364e_35_flash_fwd_hdim64_bf16_paged_sm80_cu_c784774a_32044cuda3std3__45__cpo4cendE:
	.zero		1
	.type		_ZN71_INTERNAL_decf364e_35_flash_fwd_hdim64_bf16_paged_sm80_cu_c784774a_32044cuda3std6ranges3__45__cpo4swapE,@object
	.size		_ZN71_INTERNAL_decf364e_35_flash_fwd_hdim64_bf16_paged_sm80_cu_c784774a_32044cuda3std6ranges3__45__cpo4swapE,(.L_7 - _ZN71_INTERNAL_decf364e_35_flash_fwd_hdim64_bf16_paged_sm80_cu_c784774a_32044cuda3std6ranges3__45__cpo4swapE)
_ZN71_INTERNAL_decf364e_35_flash_fwd_hdim64_bf16_paged_sm80_cu_c784774a_32044cuda3std6ranges3__45__cpo4swapE:
	.zero		1
.L_7:


//--------------------- .nv.constant0._ZN7cutlass13device_kernelIN5flash19enable_sm80_to_sm89INS1_16FlashAttnFwdSm80INS1_25CollectiveMainloopFwdSm80ILi4ELi1ELb0EN4cute5tupleIJNS5_1CILi128EEENS7_ILi112EEENS7_ILi64EEEEEELi64ENS_10bfloat16_tEfNS_4arch4Sm80ELb0ELb0ELb0ELb0ELb1ELb0ELb1ELb0EEENS1_21CollectiveEpilogueFwdINS6_IJS8_SA_S9_EEENS6_IJNS7_ILi1EEESI_SI_EEESC_SE_Li128ELb0ELb1ELb0ELb0EEENS1_19SingleTileSchedulerILb0ELb0ELb1ELi128EEEEEEEEEvNT_6ParamsE --------------------------
	.section	.nv.constant0._ZN7cutlass13device_kernelIN5flash19enable_sm80_to_sm89INS1_16FlashAttnFwdSm80INS1_25CollectiveMainloopFwdSm80ILi4ELi1ELb0EN4cute5tupleIJNS5_1CILi128EEENS7_ILi112EEENS7_ILi64EEEEEELi64ENS_10bfloat16_tEfNS_4arch4Sm80ELb0ELb0ELb0ELb0ELb1ELb0ELb1ELb0EEENS1_21CollectiveEpilogueFwdINS6_IJS8_SA_S9_EEENS6_IJNS7_ILi1EEESI_SI_EEESC_SE_Li128ELb0ELb1ELb0ELb0EEENS1_19SingleTileSchedulerILb0ELb0ELb1ELi128EEEEEEEEEvNT_6ParamsE,"a",@progbits
	.sectionflags	@""
	.align	4
.nv.constant0._ZN7cutlass13device_kernelIN5flash19enable_sm80_to_sm89INS1_16FlashAttnFwdSm80INS1_25CollectiveMainloopFwdSm80ILi4ELi1ELb0EN4cute5tupleIJNS5_1CILi128EEENS7_ILi112EEENS7_ILi64EEEEEELi64ENS_10bfloat16_tEfNS_4arch4Sm80ELb0ELb0ELb0ELb0ELb1ELb0ELb1ELb0EEENS1_21CollectiveEpilogueFwdINS6_IJS8_SA_S9_EEENS6_IJNS7_ILi1EEESI_SI_EEESC_SE_Li128ELb0ELb1ELb0ELb0EEENS1_19SingleTileSchedulerILb0ELb0ELb1ELi128EEEEEEEEEvNT_6ParamsE:
	.zero		1576


//--------------------- .nv.constant0._ZN7cutlass13device_kernelIN5flash19enable_sm80_to_sm89INS1_16FlashAttnFwdSm80INS1_25CollectiveMainloopFwdSm80ILi4ELi1ELb0EN4cute5tupleIJNS5_1CILi128EEENS7_ILi112EEENS7_ILi64EEEEEELi64ENS_10bfloat16_tEfNS_4arch4Sm80ELb0ELb0ELb0ELb1ELb1ELb0ELb1ELb0EEENS1_21CollectiveEpilogueFwdINS6_IJS8_SA_S9_EEENS6_IJNS7_ILi1EEESI_SI_EEESC_SE_Li128ELb1ELb1ELb0ELb0EEENS1_19SingleTileSchedulerILb1ELb0ELb1ELi128EEEEEEEEEvNT_6ParamsE --------------------------
	.section	.nv.constant0._ZN7cutlass13device_kernelIN5flash19enable_sm80_to_sm89INS1_16FlashAttnFwdSm80INS1_25CollectiveMainloopFwdSm80ILi4ELi1ELb0EN4cute5tupleIJNS5_1CILi128EEENS7_ILi112EEENS7_ILi64EEEEEELi64ENS_10bfloat16_tEfNS_4arch4Sm80ELb0ELb0ELb0ELb1ELb1ELb0ELb1ELb0EEENS1_21CollectiveEpilogueFwdINS6_IJS8_SA_S9_EEENS6_IJNS7_ILi1EEESI_SI_EEESC_SE_Li128ELb1ELb1ELb0ELb0EEENS1_19SingleTileSchedulerILb1ELb0ELb1ELi128EEEEEEEEEvNT_6ParamsE,"a",@progbits
	.sectionflags	@""
	.align	4
.nv.constant0._ZN7cutlass13device_kernelIN5flash19enable_sm80_to_sm89INS1_16FlashAttnFwdSm80INS1_25CollectiveMainloopFwdSm80ILi4ELi1ELb0EN4cute5tupleIJNS5_1CILi128EEENS7_ILi112EEENS7_ILi64EEEEEELi64ENS_10bfloat16_tEfNS_4arch4Sm80ELb0ELb0ELb0ELb1ELb1ELb0ELb1ELb0EEENS1_21CollectiveEpilogueFwdINS6_IJS8_SA_S9_EEENS6_IJNS7_ILi1EEESI_SI_EEESC_SE_Li128ELb1ELb1ELb0ELb0EEENS1_19SingleTileSchedulerILb1ELb0ELb1ELi128EEEEEEEEEvNT_6ParamsE:
	.zero		1576


//--------------------- .nv.constant0._ZN7cutlass13device_kernelIN5flash19enable_sm80_to_sm89INS1_16FlashAttnFwdSm80INS1_25CollectiveMainloopFwdSm80ILi4ELi1ELb0EN4cute5tupleIJNS5_1CILi128EEENS7_ILi112EEENS7_ILi64EEEEEELi64ENS_10bfloat16_tEfNS_4arch4Sm80ELb0ELb0ELb0ELb1ELb1ELb1ELb1ELb0EEENS1_21CollectiveEpilogueFwdINS6_IJS8_SA_S9_EEENS6_IJNS7_ILi1EEESI_SI_EEESC_SE_Li128ELb1ELb1ELb0ELb0EEENS1_19SingleTileSchedulerILb1ELb0ELb1ELi128EEEEEEEEEvNT_6ParamsE --------------------------
	.section	.nv.constant0._ZN7cutlass13device_kernelIN5flash19enable_sm80_to_sm89INS1_16FlashAttnFwdSm80INS1_25CollectiveMainloopFwdSm80ILi4ELi1ELb0EN4cute5tupleIJNS5_1CILi128EEENS7_ILi112EEENS7_ILi64EEEEEELi64ENS_10bfloat16_tEfNS_4arch4Sm80ELb0ELb0ELb0ELb1ELb1ELb1ELb1ELb0EEENS1_21CollectiveEpilogueFwdINS6_IJS8_SA_S9_EEENS6_IJNS7_ILi1EEESI_SI_EEESC_SE_Li128ELb1ELb1ELb0ELb0EEENS1_19SingleTileSchedulerILb1ELb0ELb1ELi128EEEEEEEEEvNT_6ParamsE,"a",@progbits
	.sectionflags	@""
	.align	4
.nv.constant0._ZN7cutlass13device_kernelIN5flash19enable_sm80_to_sm89INS1_16FlashAttnFwdSm80INS1_25CollectiveMainloopFwdSm80ILi4ELi1ELb0EN4cute5tupleIJNS5_1CILi128EEENS7_ILi112EEENS7_ILi64EEEEEELi64ENS_10bfloat16_tEfNS_4arch4Sm80ELb0ELb0ELb0ELb1ELb1ELb1ELb1ELb0EEENS1_21CollectiveEpilogueFwdINS6_IJS8_SA_S9_EEENS6_IJNS7_ILi1EEESI_SI_EEESC_SE_Li128ELb1ELb1ELb0ELb0EEENS1_19SingleTileSchedulerILb1ELb0ELb1ELi128EEEEEEEEEvNT_6ParamsE:
	.zero		1576


//--------------------- .nv.constant0._ZN7cutlass13device_kernelIN5flash19enable_sm80_to_sm89INS1_16FlashAttnFwdSm80INS1_25CollectiveMainloopFwdSm80ILi4ELi1ELb0EN4cute5tupleIJNS5_1CILi128EEENS7_ILi96EEENS7_ILi64EEEEEELi64ENS_10bfloat16_tEfNS_4arch4Sm80ELb0ELb1ELb0ELb0ELb1ELb0ELb1ELb0EEENS1_21CollectiveEpilogueFwdINS6_IJS8_SA_S9_EEENS6_IJNS7_ILi1EEESI_SI_EEESC_SE_Li128ELb0ELb1ELb0ELb0EEENS1_19SingleTileSchedulerILb0ELb0ELb1ELi128EEEEEEEEEvNT_6ParamsE --------------------------
	.section	.nv.constant0._ZN7cutlass13device_kernelIN5flash19enable_sm80_to_sm89INS1_16FlashAttnFwdSm80INS1_25CollectiveMainloopFwdSm80ILi4ELi1ELb0EN4cute5tupleIJNS5_1CILi128EEENS7_ILi96EEENS7_ILi64EEEEEELi64ENS_10bfloat16_tEfNS_4arch4Sm80ELb0ELb1ELb0ELb0ELb1ELb0ELb1ELb0EEENS1_21CollectiveEpilogueFwdINS6_IJS8_SA_S9_EEENS6_IJNS7_ILi1EEESI_SI_EEESC_SE_Li128ELb0ELb1ELb0ELb0EEENS1_19SingleTileSchedulerILb0ELb0ELb1ELi128EEEEEEEEEvNT_6ParamsE,"a",@progbits
	.sectionflags	@""
	.align	4
.nv.constant0._ZN7cutlass13device_kernelIN5flash19enable_sm80_to_sm89INS1_16FlashAttnFwdSm80INS1_25CollectiveMainloopFwdSm80ILi4ELi1ELb0EN4cute5tupleIJNS5_1CILi128EEENS7_ILi96EEENS7_ILi64EEEEEELi64ENS_10bfloat16_tEfNS_4arch4Sm80ELb0ELb1ELb0ELb0ELb1ELb0ELb1ELb0EEENS1_21CollectiveEpilogueFwdINS6_IJS8_SA_S9_EEENS6_IJNS7_ILi1EEESI_SI_EEESC_SE_Li128ELb0ELb1ELb0ELb0EEENS1_19SingleTileSchedulerILb0ELb0ELb1ELi128EEEEEEEEEvNT_6ParamsE:
	.zero		1576


//--------------------- .nv.constant0._ZN7cutlass13device_kernelIN5flash19enable_sm80_to_sm89INS1_16FlashAttnFwdSm80INS1_25CollectiveMainloopFwdSm80ILi4ELi1ELb0EN4cute5tupleIJNS5_1CILi128EEENS7_ILi96EEENS7_ILi64EEEEEELi64ENS_10bfloat16_tEfNS_4arch4Sm80ELb0ELb1ELb0ELb1ELb1ELb0ELb1ELb0EEENS1_21CollectiveEpilogueFwdINS6_IJS8_SA_S9_EEENS6_IJNS7_ILi1EEESI_SI_EEESC_SE_Li128ELb1ELb1ELb0ELb0EEENS1_19SingleTileSchedulerILb1ELb0ELb1ELi128EEEEEEEEEvNT_6ParamsE --------------------------
	.section	.nv.constant0._ZN7cutlass13device_kernelIN5flash19enable_sm80_to_sm89INS1_16FlashAttnFwdSm80INS1_25CollectiveMainloopFwdSm80ILi4ELi1ELb0EN4cute5tupleIJNS5_1CILi128EEENS7_ILi96EEENS7_ILi64EEEEEELi64ENS_10bfloat16_tEfNS_4arch4Sm80ELb0ELb1ELb0ELb1ELb1ELb0ELb1ELb0EEENS1_21CollectiveEpilogueFwdINS6_IJS8_SA_S9_EEENS6_IJNS7_ILi1EEESI_SI_EEESC_SE_Li128ELb1ELb1ELb0ELb0EEENS1_19SingleTileSchedulerILb1ELb0ELb1ELi128EEEEEEEEEvNT_6ParamsE,"a",@progbits
	.sectionflags	@""
	.align	4
.nv.constant0._ZN7cutlass13device_kernelIN5flash19enable_sm80_to_sm89INS1_16FlashAttnFwdSm80INS1_25CollectiveMainloopFwdSm80ILi4ELi1ELb0EN4cute5tupleIJNS5_1CILi128EEENS7_ILi96EEENS7_ILi64EEEEEELi64ENS_10bfloat16_tEfNS_4arch4Sm80ELb0ELb1ELb0ELb1ELb1ELb0ELb1ELb0EEENS1_21CollectiveEpilogueFwdINS6_IJS8_SA_S9_EEENS6_IJNS7_ILi1EEESI_SI_EEESC_SE_Li128ELb1ELb1ELb0ELb0EEENS1_19SingleTileSchedulerILb1ELb0ELb1ELi128EEEEEEEEEvNT_6ParamsE:
	.zero		1576


//--------------------- .nv.constant0._ZN7cutlass13device_kernelIN5flash19enable_sm80_to_sm89INS1_16FlashAttnFwdSm80INS1_25CollectiveMainloopFwdSm80ILi4ELi1ELb0EN4cute5tupleIJNS5_1CILi128EEENS7_ILi96EEENS7_ILi64EEEEEELi64ENS_10bfloat16_tEfNS_4arch4Sm80ELb0ELb1ELb0ELb1ELb1ELb1ELb1ELb0EEENS1_21CollectiveEpilogueFwdINS6_IJS8_SA_S9_EEENS6_IJNS7_ILi1EEESI_SI_EEESC_SE_Li128ELb1ELb1ELb0ELb0EEENS1_19SingleTileSchedulerILb1ELb0ELb1ELi128EEEEEEEEEvNT_6ParamsE --------------------------
	.section	.nv.constant0._ZN7cutlass13device_kernelIN5flash19enable_sm80_to_sm89INS1_16FlashAttnFwdSm80INS1_25CollectiveMainloopFwdSm80ILi4ELi1ELb0EN4cute5tupleIJNS5_1CILi128EEENS7_ILi96EEENS7_ILi64EEEEEELi64ENS_10bfloat16_tEfNS_4arch4Sm80ELb0ELb1ELb0ELb1ELb1ELb1ELb1ELb0EEENS1_21CollectiveEpilogueFwdINS6_IJS8_SA_S9_EEENS6_IJNS7_ILi1EEESI_SI_EEESC_SE_Li128ELb1ELb1ELb0ELb0EEENS1_19SingleTileSchedulerILb1ELb0ELb1ELi128EEEEEEEEEvNT_6ParamsE,"a",@progbits
	.sectionflags	@""
	.align	4
.nv.constant0._ZN7cutlass13device_kernelIN5flash19enable_sm80_to_sm89INS1_16FlashAttnFwdSm80INS1_25CollectiveMainloopFwdSm80ILi4ELi1ELb0EN4cute5tupleIJNS5_1CILi128EEENS7_ILi96EEENS7_ILi64EEEEEELi64ENS_10bfloat16_tEfNS_4arch4Sm80ELb0ELb1ELb0ELb1ELb1ELb1ELb1ELb0EEENS1_21CollectiveEpilogueFwdINS6_IJS8_SA_S9_EEENS6_IJNS7_ILi1EEESI_SI_EEESC_SE_Li128ELb1ELb1ELb0ELb0EEENS1_19SingleTileSchedulerILb1ELb0ELb1ELi128EEEEEEEEEvNT_6ParamsE:
	.zero		1576


//--------------------- .nv.constant0._ZN7cutlass13device_kernelIN5flash19enable_sm80_to_sm89INS1_16FlashAttnFwdSm80INS1_25CollectiveMainloopFwdSm80ILi4ELi1ELb0EN4cute5tupleIJNS5_1CILi128EEENS7_ILi112EEENS7_ILi64EEEEEELi64ENS_10bfloat16_tEfNS_4arch4Sm80ELb1ELb0ELb0ELb0ELb1ELb0ELb1ELb0EEENS1_21CollectiveEpilogueFwdINS6_IJS8_SA_S9_EEENS6_IJNS7_ILi1EEESI_SI_EEESC_SE_Li128ELb0ELb1ELb0ELb0EEENS1_30DynamicPersistentTileSchedulerILi128ELi128ELb0ELb1ELb0EEEEEEEEEvNT_6ParamsE --------------------------
	.section	.nv.constant0._ZN7cutlass13device_kernelIN5flash19enable_sm80_to_sm89INS1_16FlashAttnFwdSm80INS1_25CollectiveMainloopFwdSm80ILi4ELi1ELb0EN4cute5tupleIJNS5_1CILi128EEENS7_ILi112EEENS7_ILi64EEEEEELi64ENS_10bfloat16_tEfNS_4arch4Sm80ELb1ELb0ELb0ELb0ELb1ELb0ELb1ELb0EEENS1_21CollectiveEpilogueFwdINS6_IJS8_SA_S9_EEENS6_IJNS7_ILi1EEESI_SI_EEESC_SE_Li128ELb0ELb1ELb0ELb0EEENS1_30DynamicPersistentTileSchedulerILi128ELi128ELb0ELb1ELb0EEEEEEEEEvNT_6ParamsE,"a",@progbits
	.sectionflags	@""
	.align	4
.nv.constant0._ZN7cutlass13device_kernelIN5flash19enable_sm80_to_sm89INS1_16FlashAttnFwdSm80INS1_25CollectiveMainloopFwdSm80ILi4ELi1ELb0EN4cute5tupleIJNS5_1CILi128EEENS7_ILi112EEENS7_ILi64EEEEEELi64ENS_10bfloat16_tEfNS_4arch4Sm80ELb1ELb0ELb0ELb0ELb1ELb0ELb1ELb0EEENS1_21CollectiveEpilogueFwdINS6_IJS8_SA_S9_EEENS6_IJNS7_ILi1EEESI_SI_EEESC_SE_Li128ELb0ELb1ELb0ELb0EEENS1_30DynamicPersistentTileSchedulerILi128ELi128ELb0ELb1ELb0EEEEEEEEEvNT_6ParamsE:
	.zero		1592


//--------------------- .nv.constant0._ZN7cutlass13device_kernelIN5flash19enable_sm80_to_sm89INS1_16FlashAttnFwdSm80INS1_25CollectiveMainloopFwdSm80ILi4ELi1ELb0EN4cute5tupleIJNS5_1CILi128EEENS7_ILi112EEENS7_ILi64EEEEEELi64ENS_10bfloat16_tEfNS_4arch4Sm80ELb1ELb0ELb0ELb1ELb1ELb0ELb1ELb0EEENS1_21CollectiveEpilogueFwdINS6_IJS8_SA_S9_EEENS6_IJNS7_ILi1EEESI_SI_EEESC_SE_Li128ELb1ELb1ELb0ELb0EEENS1_19SingleTileSchedulerILb1ELb0ELb1ELi128EEEEEEEEEvNT_6ParamsE --------------------------
	.section	.nv.constant0._ZN7cutlass13device_kernelIN5flash19enable_sm80_to_sm89INS1_16FlashAttnFwdSm80INS1_25CollectiveMainloopFwdSm80ILi4ELi1ELb0EN4cute5tupleIJNS5_1CILi128EEENS7_ILi112EEENS7_ILi64EEEEEELi64ENS_10bfloat16_tEfNS_4arch4Sm80ELb1ELb0ELb0ELb1ELb1ELb0ELb1ELb0EEENS1_21CollectiveEpilogueFwdINS6_IJS8_SA_S9_EEENS6_IJNS7_ILi1EEESI_SI_EEESC_SE_Li128ELb1ELb1ELb0ELb0EEENS1_19SingleTileSchedulerILb1ELb0ELb1ELi128EEEEEEEEEvNT_6ParamsE,"a",@progbits
	.sectionflags	@""
	.align	4
.nv.constant0._ZN7cutlass13device_kernelIN5flash19enable_sm80_to_sm89INS1_16FlashAttnFwdSm80INS1_25CollectiveMainloopFwdSm80ILi4ELi1ELb0EN4cute5tupleIJNS5_1CILi128EEENS7_ILi112EEENS7_ILi64EEEEEELi64ENS_10bfloat16_tEfNS_4arch4Sm80ELb1ELb0ELb0ELb1ELb1ELb0ELb1ELb0EEENS1_21CollectiveEpilogueFwdINS6_IJS8_SA_S9_EEENS6_IJNS7_ILi1EEESI_SI_EEESC_SE_Li128ELb1ELb1ELb0ELb0EEENS1_19SingleTileSchedulerILb1ELb0ELb1ELi128EEEEEEEEEvNT_6ParamsE:
	.zero		1576


//--------------------- .nv.constant0._ZN7cutlass13device_kernelIN5flash19enable_sm80_to_sm89INS1_16FlashAttnFwdSm80INS1_25CollectiveMainloopFwdSm80ILi4ELi1ELb0EN4cute5tupleIJNS5_1CILi128EEENS7_ILi112EEENS7_ILi64EEEEEELi64ENS_10bfloat16_tEfNS_4arch4Sm80ELb1ELb0ELb0ELb1ELb1ELb1ELb1ELb0EEENS1_21CollectiveEpilogueFwdINS6_IJS8_SA_S9_EEENS6_IJNS7_ILi1EEESI_SI_EEESC_SE_Li128ELb1ELb1ELb0ELb0EEENS1_19SingleTileSchedulerILb1ELb0ELb1ELi128EEEEEEEEEvNT_6ParamsE --------------------------
	.section	.nv.constant0._ZN7cutlass13device_kernelIN5flash19enable_sm80_to_sm89INS1_16FlashAttnFwdSm80INS1_25CollectiveMainloopFwdSm80ILi4ELi1ELb0EN4cute5tupleIJNS5_1CILi128EEENS7_ILi112EEENS7_ILi64EEEEEELi64ENS_10bfloat16_tEfNS_4arch4Sm80ELb1ELb0ELb0ELb1ELb1ELb1ELb1ELb0EEENS1_21CollectiveEpilogueFwdINS6_IJS8_SA_S9_EEENS6_IJNS7_ILi1EEESI_SI_EEESC_SE_Li128ELb1ELb1ELb0ELb0EEENS1_19SingleTileSchedulerILb1ELb0ELb1ELi128EEEEEEEEEvNT_6ParamsE,"a",@progbits
	.sectionflags	@""
	.align	4
.nv.constant0._ZN7cutlass13device_kernelIN5flash19enable_sm80_to_sm89INS1_16FlashAttnFwdSm80INS1_25CollectiveMainloopFwdSm80ILi4ELi1ELb0EN4cute5tupleIJNS5_1CILi128EEENS7_ILi112EEENS7_ILi64EEEEEELi64ENS_10bfloat16_tEfNS_4arch4Sm80ELb1ELb0ELb0ELb1ELb1ELb1ELb1ELb0EEENS1_21CollectiveEpilogueFwdINS6_IJS8_SA_S9_EEENS6_IJNS7_ILi1EEESI_SI_EEESC_SE_Li128ELb1ELb1ELb0ELb0EEENS1_19SingleTileSchedulerILb1ELb0ELb1ELi128EEEEEEEEEvNT_6ParamsE:
	.zero		1576


//--------------------- SYMBOLS --------------------------

	.type		.nv.reservedSmem.offset0,@object
	.size		.nv.reservedSmem.offset0,0x4
